	.target	sm_90a

	.elftype	@"ET_EXEC"


//--------------------- .note.nv.tkinfo           --------------------------
	.section	.note.nv.tkinfo,"",@"SHT_NOTE"
	.sectionflags	@"SHF_NOTE_NV_TKINFO"
	.tkinfo
        /*0018*/ 	.word	0x00000002
        /*0030*/ 	.string	""
        /*0030*/ 	.string	"ptxas"
        /*0030*/ 	.string	"Cuda compilation tools, release 13.0, V13.0.88"
        /*0030*/ 	.string	"Build cuda_13.0.r13.0/compiler.36424714_0"
        /*0030*/ 	.string	"-arch sm_90a -m 64 "



//--------------------- .note.nv.cuinfo           --------------------------
	.section	.note.nv.cuinfo,"",@"SHT_NOTE"
	.sectionflags	@"SHF_NOTE_NV_CUINFO"
        /*0018*/ 	.short	0x0002
        /*001a*/ 	.short	0x005a
        /*001c*/ 	.short	0x0082
	.zero		2


//--------------------- .nv.info                  --------------------------
	.section	.nv.info,"",@"SHT_CUDA_INFO"
	.align	4


	//----- nvinfo : EIATTR_REGCOUNT
	.align		4
        /*0000*/ 	.byte	0x04, 0x2f
        /*0002*/ 	.short	(.L_15 - .L_14)
	.align		4
.L_14:
        /*0004*/ 	.word	index@(_ZN7cutlass13device_kernelINS_4gemm6kernel13GemmUniversalIN4cute5tupleIJiiiiEEENS1_10collective13CollectiveMmaINS1_34MainloopSm90TmaGmmaWarpSpecializedILi5ENS5_IJNS4_1CILi1EEENSA_ILi2EEESB_EEENS1_35KernelTmaWarpSpecializedCooperativeEEENS5_IJNSA_ILi128EEENSA_ILi256EEENSA_ILi64EEEEEENS_10bfloat16_tENS5_IJlSB_lEEESK_SL_NS4_8TiledMMAINS4_8MMA_AtomIJNS4_4SM904GMMA28MMA_64x256x16_F32BF16BF16_SSILNSP_5MajorE0ELSR_0ELNSP_7ScaleInE1ELSS_1EEEEEENS4_6LayoutINS5_IJSC_SB_SB_EEENS5_IJSB_NSA_ILi0EEESX_EEEEENS5_IJNS4_10UnderscoreES10_S10_EEEEENS4_23SM90_TMA_LOAD_MULTICASTENS4_14ComposedLayoutINS4_7SwizzleILi3ELi4ELi3EEENS4_18smem_ptr_flag_bitsILi16EEENSV_INS5_IJNSA_ILi8EEESI_EEENS5_IJSI_SB_EEEEEEEvNS4_8identityENS4_13SM90_TMA_LOADES1D_vS1E_EENS_8epilogue10collective6detail29Sm90TmaWarpSpecializedAdapterINS1I_15DefaultEpilogueISK_SL_SL_NS1H_6thread17LinearCombinationISK_Li1EffLNS1M_9ScaleType4KindE0ELNS_15FloatRoundStyleE2ESK_EENS1_15EpilogueDefaultEEEEEvvEEEEvNT_6ParamsE)
        /*0008*/ 	.word	0x000000a8


	//----- nvinfo : EIATTR_FRAME_SIZE
	.align		4
.L_15:
        /*000c*/ 	.byte	0x04, 0x11
        /*000e*/ 	.short	(.L_17 - .L_16)
	.align		4
.L_16:
        /*0010*/ 	.word	index@(_ZN7cutlass13device_kernelINS_4gemm6kernel13GemmUniversalIN4cute5tupleIJiiiiEEENS1_10collective13CollectiveMmaINS1_34MainloopSm90TmaGmmaWarpSpecializedILi5ENS5_IJNS4_1CILi1EEENSA_ILi2EEESB_EEENS1_35KernelTmaWarpSpecializedCooperativeEEENS5_IJNSA_ILi128EEENSA_ILi256EEENSA_ILi64EEEEEENS_10bfloat16_tENS5_IJlSB_lEEESK_SL_NS4_8TiledMMAINS4_8MMA_AtomIJNS4_4SM904GMMA28MMA_64x256x16_F32BF16BF16_SSILNSP_5MajorE0ELSR_0ELNSP_7ScaleInE1ELSS_1EEEEEENS4_6LayoutINS5_IJSC_SB_SB_EEENS5_IJSB_NSA_ILi0EEESX_EEEEENS5_IJNS4_10UnderscoreES10_S10_EEEEENS4_23SM90_TMA_LOAD_MULTICASTENS4_14ComposedLayoutINS4_7SwizzleILi3ELi4ELi3EEENS4_18smem_ptr_flag_bitsILi16EEENSV_INS5_IJNSA_ILi8EEESI_EEENS5_IJSI_SB_EEEEEEEvNS4_8identityENS4_13SM90_TMA_LOADES1D_vS1E_EENS_8epilogue10collective6detail29Sm90TmaWarpSpecializedAdapterINS1I_15DefaultEpilogueISK_SL_SL_NS1H_6thread17LinearCombinationISK_Li1EffLNS1M_9ScaleType4KindE0ELNS_15FloatRoundStyleE2ESK_EENS1_15EpilogueDefaultEEEEEvvEEEEvNT_6ParamsE)
        /*0014*/ 	.word	0x00000000


	//----- nvinfo : EIATTR_MIN_STACK_SIZE
	.align		4
.L_17:
        /*0018*/ 	.byte	0x04, 0x12
        /*001a*/ 	.short	(.L_19 - .L_18)
	.align		4
.L_18:
        /*001c*/ 	.word	index@(_ZN7cutlass13device_kernelINS_4gemm6kernel13GemmUniversalIN4cute5tupleIJiiiiEEENS1_10collective13CollectiveMmaINS1_34MainloopSm90TmaGmmaWarpSpecializedILi5ENS5_IJNS4_1CILi1EEENSA_ILi2EEESB_EEENS1_35KernelTmaWarpSpecializedCooperativeEEENS5_IJNSA_ILi128EEENSA_ILi256EEENSA_ILi64EEEEEENS_10bfloat16_tENS5_IJlSB_lEEESK_SL_NS4_8TiledMMAINS4_8MMA_AtomIJNS4_4SM904GMMA28MMA_64x256x16_F32BF16BF16_SSILNSP_5MajorE0ELSR_0ELNSP_7ScaleInE1ELSS_1EEEEEENS4_6LayoutINS5_IJSC_SB_SB_EEENS5_IJSB_NSA_ILi0EEESX_EEEEENS5_IJNS4_10UnderscoreES10_S10_EEEEENS4_23SM90_TMA_LOAD_MULTICASTENS4_14ComposedLayoutINS4_7SwizzleILi3ELi4ELi3EEENS4_18smem_ptr_flag_bitsILi16EEENSV_INS5_IJNSA_ILi8EEESI_EEENS5_IJSI_SB_EEEEEEEvNS4_8identityENS4_13SM90_TMA_LOADES1D_vS1E_EENS_8epilogue10collective6detail29Sm90TmaWarpSpecializedAdapterINS1I_15DefaultEpilogueISK_SL_SL_NS1H_6thread17LinearCombinationISK_Li1EffLNS1M_9ScaleType4KindE0ELNS_15FloatRoundStyleE2ESK_EENS1_15EpilogueDefaultEEEEEvvEEEEvNT_6ParamsE)
        /*0020*/ 	.word	0x00000000
.L_19:


//--------------------- .nv.compat                --------------------------
	.section	.nv.compat,"",@"SHT_CUDA_COMPAT_INFO"
	.align	4
        /*0000*/ 	.byte	0x02, 0x09, 0x01, 0x00, 0x02, 0x02, 0x04, 0x00, 0x02, 0x05, 0x05, 0x00, 0x03, 0x07, 0x01, 0x01
        /*0010*/ 	.byte	0x02, 0x03, 0x01, 0x00, 0x02, 0x06, 0x01, 0x00, 0x04, 0x0b, 0x08, 0x00, 0x00, 0x00, 0x00, 0x00
        /*0020*/ 	.byte	0x00, 0x00, 0x00, 0x00


//--------------------- .nv.info._ZN7cutlass13device_kernelINS_4gemm6kernel13GemmUniversalIN4cute5tupleIJiiiiEEENS1_10collective13CollectiveMmaINS1_34MainloopSm90TmaGmmaWarpSpecializedILi5ENS5_IJNS4_1CILi1EEENSA_ILi2EEESB_EEENS1_35KernelTmaWarpSpecializedCooperativeEEENS5_IJNSA_ILi128EEENSA_ILi256EEENSA_ILi64EEEEEENS_10bfloat16_tENS5_IJlSB_lEEESK_SL_NS4_8TiledMMAINS4_8MMA_AtomIJNS4_4SM904GMMA28MMA_64x256x16_F32BF16BF16_SSILNSP_5MajorE0ELSR_0ELNSP_7ScaleInE1ELSS_1EEEEEENS4_6LayoutINS5_IJSC_SB_SB_EEENS5_IJSB_NSA_ILi0EEESX_EEEEENS5_IJNS4_10UnderscoreES10_S10_EEEEENS4_23SM90_TMA_LOAD_MULTICASTENS4_14ComposedLayoutINS4_7SwizzleILi3ELi4ELi3EEENS4_18smem_ptr_flag_bitsILi16EEENSV_INS5_IJNSA_ILi8EEESI_EEENS5_IJSI_SB_EEEEEEEvNS4_8identityENS4_13SM90_TMA_LOADES1D_vS1E_EENS_8epilogue10collective6detail29Sm90TmaWarpSpecializedAdapterINS1I_15DefaultEpilogueISK_SL_SL_NS1H_6thread17LinearCombinationISK_Li1EffLNS1M_9ScaleType4KindE0ELNS_15FloatRoundStyleE2ESK_EENS1_15EpilogueDefaultEEEEEvvEEEEvNT_6ParamsE --------------------------
	.section	.nv.info._ZN7cutlass13device_kernelINS_4gemm6kernel13GemmUniversalIN4cute5tupleIJiiiiEEENS1_10collective13CollectiveMmaINS1_34MainloopSm90TmaGmmaWarpSpecializedILi5ENS5_IJNS4_1CILi1EEENSA_ILi2EEESB_EEENS1_35KernelTmaWarpSpecializedCooperativeEEENS5_IJNSA_ILi128EEENSA_ILi256EEENSA_ILi64EEEEEENS_10bfloat16_tENS5_IJlSB_lEEESK_SL_NS4_8TiledMMAINS4_8MMA_AtomIJNS4_4SM904GMMA28MMA_64x256x16_F32BF16BF16_SSILNSP_5MajorE0ELSR_0ELNSP_7ScaleInE1ELSS_1EEEEEENS4_6LayoutINS5_IJSC_SB_SB_EEENS5_IJSB_NSA_ILi0EEESX_EEEEENS5_IJNS4_10UnderscoreES10_S10_EEEEENS4_23SM90_TMA_LOAD_MULTICASTENS4_14ComposedLayoutINS4_7SwizzleILi3ELi4ELi3EEENS4_18smem_ptr_flag_bitsILi16EEENSV_INS5_IJNSA_ILi8EEESI_EEENS5_IJSI_SB_EEEEEEEvNS4_8identityENS4_13SM90_TMA_LOADES1D_vS1E_EENS_8epilogue10collective6detail29Sm90TmaWarpSpecializedAdapterINS1I_15DefaultEpilogueISK_SL_SL_NS1H_6thread17LinearCombinationISK_Li1EffLNS1M_9ScaleType4KindE0ELNS_15FloatRoundStyleE2ESK_EENS1_15EpilogueDefaultEEEEEvvEEEEvNT_6ParamsE,"",@"SHT_CUDA_INFO"
	.sectionflags	@""
	.align	4


	//----- nvinfo : EIATTR_CUDA_API_VERSION
	.align		4
        /*0000*/ 	.byte	0x04, 0x37
        /*0002*/ 	.short	(.L_21 - .L_20)
.L_20:
        /*0004*/ 	.word	0x00000082


	//----- nvinfo : EIATTR_KPARAM_INFO
	.align		4
.L_21:
        /*0008*/ 	.byte	0x04, 0x17
        /*000a*/ 	.short	(.L_23 - .L_22)
.L_22:
        /*000c*/ 	.word	0x00000000
        /*0010*/ 	.short	0x0000
        /*0012*/ 	.short	0x0070
        /*0014*/ 	.byte	0x00, 0xf0, 0x01, 0x10


	//----- nvinfo : EIATTR_SPARSE_MMA_MASK
	.align		4
.L_23:
        /*0018*/ 	.byte	0x03, 0x50
        /*001a*/ 	.short	0x0000


	//----- nvinfo : EIATTR_MAXREG_COUNT
	.align		4
        /*001c*/ 	.byte	0x03, 0x1b
        /*001e*/ 	.short	0x00a8


	//----- nvinfo : EIATTR_NUM_BARRIERS
	.align		4
        /*0020*/ 	.byte	0x02, 0x4c
        /*0022*/ 	.byte	0x01
	.zero		1


	//----- nvinfo : EIATTR_EXTERNS
	.align		4
        /*0024*/ 	.byte	0x04, 0x0f
        /*0026*/ 	.short	(.L_25 - .L_24)


	//   ....[0]....
	.align		4
.L_24:
        /*0028*/ 	.word	index@(__assertfail)


	//----- nvinfo : EIATTR_MERCURY_ISA_VERSION
	.align		4
.L_25:
        /*002c*/ 	.byte	0x03, 0x5f
        /*002e*/ 	.short	0x0101


	//----- nvinfo : EIATTR_INT_WARP_WIDE_INSTR_OFFSETS
	.align		4
        /*0030*/ 	.byte	0x04, 0x31
        /*0032*/ 	.short	(.L_27 - .L_26)


	//   ....[0]....
.L_26:
        /*0034*/ 	.word	0x00000490


	//   ....[1]....
        /*0038*/ 	.word	0x000004b0


	//   ....[2]....
        /*003c*/ 	.word	0x00000660


	//----- nvinfo : EIATTR_COOP_GROUP_MASK_REGIDS
	.align		4
.L_27:
        /*0040*/ 	.byte	0x04, 0x29
        /*0042*/ 	.short	(.L_29 - .L_28)


	//   ....[0]....
.L_28:
        /*0044*/ 	.word	0xffffffff


	//   ....[1]....
        /*0048*/ 	.word	0xffffffff


	//   ....[2]....
        /*004c*/ 	.word	0xffffffff


	//   ....[3]....
        /*0050*/ 	.word	0xffffffff


	//   ....[4]....
        /*0054*/ 	.word	0xffffffff


	//   ....[5]....
        /*0058*/ 	.word	0xffffffff


	//----- nvinfo : EIATTR_COOP_GROUP_INSTR_OFFSETS
	.align		4
.L_29:
        /*005c*/ 	.byte	0x04, 0x28
        /*005e*/ 	.short	(.L_31 - .L_30)


	//   ....[0]....
.L_30:
        /*0060*/ 	.word	0x00000060


	//   ....[1]....
        /*0064*/ 	.word	0x00000070


	//   ....[2]....
        /*0068*/ 	.word	0x00000130


	//   ....[3]....
        /*006c*/ 	.word	0x000002e0


	//   ....[4]....
        /*0070*/ 	.word	0x000007a0


	//   ....[5]....
        /*0074*/ 	.word	0x000011f0


	//----- nvinfo : EIATTR_REG_RECONFIG
	.align		4
.L_31:
        /*0078*/ 	.byte	0x01, 0x54
	.zero		2


	//----- nvinfo : EIATTR_SYSCALL_OFFSETS
	.align		4
        /*007c*/ 	.byte	0x04, 0x46
        /*007e*/ 	.short	(.L_33 - .L_32)


	//   ....[0]....
.L_32:
        /*0080*/ 	.word	0x000013b0


	//----- nvinfo : EIATTR_MBARRIER_INSTR_OFFSETS
	.align		4
.L_33:
        /*0084*/ 	.byte	0x04, 0x39
        /*0086*/ 	.short	(.L_35 - .L_34)


	//   ....[0]....
.L_34:
        /*0088*/ 	.word	0x00000230
        /*008c*/ 	.word	0x000000ff
        /*0090*/ 	.word	0x00000000
        /*0094*/ 	.short	0x0100
        /*0096*/ 	.byte	0x08
	.zero		1


	//   ....[1]....
        /*0098*/ 	.word	0x00000240
        /*009c*/ 	.word	0x000000ff
        /*00a0*/ 	.word	0x00000028
        /*00a4*/ 	.short	0x0100
        /*00a6*/ 	.byte	0x08
	.zero		1


	//   ....[2]....
        /*00a8*/ 	.word	0x00000250
        /*00ac*/ 	.word	0x000000ff
        /*00b0*/ 	.word	0x00000008
        /*00b4*/ 	.short	0x0100
        /*00b6*/ 	.byte	0x08
	.zero		1


	//   ....[3]....
        /*00b8*/ 	.word	0x00000260
        /*00bc*/ 	.word	0x000000ff
        /*00c0*/ 	.word	0x00000030
        /*00c4*/ 	.short	0x0100
        /*00c6*/ 	.byte	0x08
	.zero		1


	//   ....[4]....
        /*00c8*/ 	.word	0x00000270
        /*00cc*/ 	.word	0x000000ff
        /*00d0*/ 	.word	0x00000010
        /*00d4*/ 	.short	0x0100
        /*00d6*/ 	.byte	0x08
	.zero		1


	//   ....[5]....
        /*00d8*/ 	.word	0x00000280
        /*00dc*/ 	.word	0x000000ff
        /*00e0*/ 	.word	0x00000038
        /*00e4*/ 	.short	0x0100
        /*00e6*/ 	.byte	0x08
	.zero		1


	//   ....[6]....
        /*00e8*/ 	.word	0x00000290
        /*00ec*/ 	.word	0x000000ff
        /*00f0*/ 	.word	0x00000018
        /*00f4*/ 	.short	0x0100
        /*00f6*/ 	.byte	0x08
	.zero		1


	//   ....[7]....
        /*00f8*/ 	.word	0x000002a0
        /*00fc*/ 	.word	0x000000ff
        /*0100*/ 	.word	0x00000040
        /*0104*/ 	.short	0x0100
        /*0106*/ 	.byte	0x08
	.zero		1


	//   ....[8]....
        /*0108*/ 	.word	0x000002b0
        /*010c*/ 	.word	0x000000ff
        /*0110*/ 	.word	0x00000020
        /*0114*/ 	.short	0x0100
        /*0116*/ 	.byte	0x08
	.zero		1


	//   ....[9]....
        /*0118*/ 	.word	0x000002c0
        /*011c*/ 	.word	0x000000ff
        /*0120*/ 	.word	0x00000048
        /*0124*/ 	.short	0x0100
        /*0126*/ 	.byte	0x08
	.zero		1


	//   ....[10]....
        /*0128*/ 	.word	0x000006e0
        /*012c*/ 	.word	0x000000ff
        /*0130*/ 	.word	0x00000060
        /*0134*/ 	.short	0x0100
        /*0136*/ 	.byte	0x06
	.zero		1


	//   ....[11]....
        /*0138*/ 	.word	0x00000750
        /*013c*/ 	.word	0x000000ff
        /*0140*/ 	.word	0x00000068
        /*0144*/ 	.short	0x0100
        /*0146*/ 	.byte	0x06
	.zero		1


	//   ....[12]....
        /*0148*/ 	.word	0x00001470
        /*014c*/ 	.word	0x00000003
        /*0150*/ 	.word	0x00000000
        /*0154*/ 	.short	0x010a
        /*0156*/ 	.byte	0x3f
	.zero		1


	//   ....[13]....
        /*0158*/ 	.word	0x000014b0
        /*015c*/ 	.word	0x00000003
        /*0160*/ 	.word	0x00000000
        /*0164*/ 	.short	0x010a
        /*0166*/ 	.byte	0x3f
	.zero		1


	//   ....[14]....
        /*0168*/ 	.word	0x000018b0
        /*016c*/ 	.word	0x00000005
        /*0170*/ 	.word	0x00000000
        /*0174*/ 	.short	0x010a
        /*0176*/ 	.byte	0x3f
	.zero		1


	//   ....[15]....
        /*0178*/ 	.word	0x000018f0
        /*017c*/ 	.word	0x00000005
        /*0180*/ 	.word	0x00000000
        /*0184*/ 	.short	0x010a
        /*0186*/ 	.byte	0x3f
	.zero		1


	//   ....[16]....
        /*0188*/ 	.word	0x00001b80
        /*018c*/ 	.word	0x00000005
        /*0190*/ 	.word	0x00000000
        /*0194*/ 	.short	0x0101
        /*0196*/ 	.byte	0x3f
	.zero		1


	//   ....[17]....
        /*0198*/ 	.word	0x00001da0
        /*019c*/ 	.word	0x00000003
        /*01a0*/ 	.word	0x00000000
        /*01a4*/ 	.short	0x0101
        /*01a6*/ 	.byte	0x3f
	.zero		1


	//   ....[18]....
        /*01a8*/ 	.word	0x0000ab80
        /*01ac*/ 	.word	0x00000014
        /*01b0*/ 	.word	0x00000028
        /*01b4*/ 	.short	0x010a
        /*01b6*/ 	.byte	0x3f
	.zero		1


	//   ....[19]....
        /*01b8*/ 	.word	0x0000af00
        /*01bc*/ 	.word	0x00000003
        /*01c0*/ 	.word	0x00000068
        /*01c4*/ 	.short	0x0101
        /*01c6*/ 	.byte	0x3f
	.zero		1


	//   ....[20]....
        /*01c8*/ 	.word	0x0000b650
        /*01cc*/ 	.word	0x00000007
        /*01d0*/ 	.word	0x00000000
        /*01d4*/ 	.short	0x010a
        /*01d6*/ 	.byte	0x3f
	.zero		1


	//   ....[21]....
        /*01d8*/ 	.word	0x0000b6d0
        /*01dc*/ 	.word	0x00000008
        /*01e0*/ 	.word	0x00000000
        /*01e4*/ 	.short	0x010a
        /*01e6*/ 	.byte	0x3f
	.zero		1


	//   ....[22]....
        /*01e8*/ 	.word	0x0000b760
        /*01ec*/ 	.word	0x00000009
        /*01f0*/ 	.word	0x00000000
        /*01f4*/ 	.short	0x010a
        /*01f6*/ 	.byte	0x3f
	.zero		1


	//   ....[23]....
        /*01f8*/ 	.word	0x0000b7f0
        /*01fc*/ 	.word	0x00000006
        /*0200*/ 	.word	0x00000000
        /*0204*/ 	.short	0x010a
        /*0206*/ 	.byte	0x3f
	.zero		1


	//   ....[24]....
        /*0208*/ 	.word	0x0000b880
        /*020c*/ 	.word	0x00000003
        /*0210*/ 	.word	0x00000000
        /*0214*/ 	.short	0x010a
        /*0216*/ 	.byte	0x3f
	.zero		1


	//   ....[25]....
        /*0218*/ 	.word	0x0000b8e0
        /*021c*/ 	.word	0x00000003
        /*0220*/ 	.word	0x00000000
        /*0224*/ 	.short	0x010a
        /*0226*/ 	.byte	0x3f
	.zero		1


	//   ....[26]....
        /*0228*/ 	.word	0x0000b930
        /*022c*/ 	.word	0x00000005
        /*0230*/ 	.word	0x00000000
        /*0234*/ 	.short	0x010a
        /*0236*/ 	.byte	0x3f
	.zero		1


	//   ....[27]....
        /*0238*/ 	.word	0x0000ba00
        /*023c*/ 	.word	0x00000014
        /*0240*/ 	.word	0x00000028
        /*0244*/ 	.short	0x010a
        /*0246*/ 	.byte	0x3f
	.zero		1


	//   ....[28]....
        /*0248*/ 	.word	0x0000bad0
        /*024c*/ 	.word	0x00000007
        /*0250*/ 	.word	0x00000000
        /*0254*/ 	.short	0x010a
        /*0256*/ 	.byte	0x3f
	.zero		1


	//   ....[29]....
        /*0258*/ 	.word	0x0000bb20
        /*025c*/ 	.word	0x00000008
        /*0260*/ 	.word	0x00000000
        /*0264*/ 	.short	0x010a
        /*0266*/ 	.byte	0x3f
	.zero		1


	//   ....[30]....
        /*0268*/ 	.word	0x0000bb70
        /*026c*/ 	.word	0x00000009
        /*0270*/ 	.word	0x00000000
        /*0274*/ 	.short	0x010a
        /*0276*/ 	.byte	0x3f
	.zero		1


	//   ....[31]....
        /*0278*/ 	.word	0x0000bbc0
        /*027c*/ 	.word	0x00000006
        /*0280*/ 	.word	0x00000000
        /*0284*/ 	.short	0x010a
        /*0286*/ 	.byte	0x3f
	.zero		1


	//----- nvinfo : EIATTR_NUM_MBARRIERS
	.align		4
.L_35:
        /*0288*/ 	.byte	0x03, 0x38
        /*028a*/ 	.short	0x000c


	//----- nvinfo : EIATTR_EXIT_INSTR_OFFSETS
	.align		4
        /*028c*/ 	.byte	0x04, 0x1c
        /*028e*/ 	.short	(.L_37 - .L_36)


	//   ....[0]....
.L_36:
        /*0290*/ 	.word	0x00000900


	//   ....[1]....
        /*0294*/ 	.word	0x00001120


	//   ....[2]....
        /*0298*/ 	.word	0x0000a2a0


	//   ....[3]....
        /*029c*/ 	.word	0x0000a800


	//   ....[4]....
        /*02a0*/ 	.word	0x0000b8d0


	//----- nvinfo : EIATTR_MAX_THREADS
	.align		4
.L_37:
        /*02a4*/ 	.byte	0x04, 0x05
        /*02a6*/ 	.short	(.L_39 - .L_38)
.L_38:
        /*02a8*/ 	.word	0x00000180
        /*02ac*/ 	.word	0x00000001
        /*02b0*/ 	.word	0x00000001


	//----- nvinfo : EIATTR_CRS_STACK_SIZE
	.align		4
.L_39:
        /*02b4*/ 	.byte	0x04, 0x1e
        /*02b6*/ 	.short	(.L_41 - .L_40)
.L_40:
        /*02b8*/ 	.word	0x00000000


	//----- nvinfo : EIATTR_CBANK_PARAM_SIZE
	.align		4
.L_41:
        /*02bc*/ 	.byte	0x03, 0x19
        /*02be*/ 	.short	0x0470


	//----- nvinfo : EIATTR_PARAM_CBANK
	.align		4
        /*02c0*/ 	.byte	0x04, 0x0a
        /*02c2*/ 	.short	(.L_43 - .L_42)
	.align		4
.L_42:
        /*02c4*/ 	.word	index@(.nv.constant0._ZN7cutlass13device_kernelINS_4gemm6kernel13GemmUniversalIN4cute5tupleIJiiiiEEENS1_10collective13CollectiveMmaINS1_34MainloopSm90TmaGmmaWarpSpecializedILi5ENS5_IJNS4_1CILi1EEENSA_ILi2EEESB_EEENS1_35KernelTmaWarpSpecializedCooperativeEEENS5_IJNSA_ILi128EEENSA_ILi256EEENSA_ILi64EEEEEENS_10bfloat16_tENS5_IJlSB_lEEESK_SL_NS4_8TiledMMAINS4_8MMA_AtomIJNS4_4SM904GMMA28MMA_64x256x16_F32BF16BF16_SSILNSP_5MajorE0ELSR_0ELNSP_7ScaleInE1ELSS_1EEEEEENS4_6LayoutINS5_IJSC_SB_SB_EEENS5_IJSB_NSA_ILi0EEESX_EEEEENS5_IJNS4_10UnderscoreES10_S10_EEEEENS4_23SM90_TMA_LOAD_MULTICASTENS4_14ComposedLayoutINS4_7SwizzleILi3ELi4ELi3EEENS4_18smem_ptr_flag_bitsILi16EEENSV_INS5_IJNSA_ILi8EEESI_EEENS5_IJSI_SB_EEEEEEEvNS4_8identityENS4_13SM90_TMA_LOADES1D_vS1E_EENS_8epilogue10collective6detail29Sm90TmaWarpSpecializedAdapterINS1I_15DefaultEpilogueISK_SL_SL_NS1H_6thread17LinearCombinationISK_Li1EffLNS1M_9ScaleType4KindE0ELNS_15FloatRoundStyleE2ESK_EENS1_15EpilogueDefaultEEEEEvvEEEEvNT_6ParamsE)
        /*02c8*/ 	.short	0x0210
        /*02ca*/ 	.short	0x0470


	//----- nvinfo : EIATTR_SW_WAR
	.align		4
.L_43:
        /*02cc*/ 	.byte	0x04, 0x36
        /*02ce*/ 	.short	(.L_45 - .L_44)
.L_44:
        /*02d0*/ 	.word	0x00000008
.L_45:


//--------------------- .nv.callgraph             --------------------------
	.section	.nv.callgraph,"",@"SHT_CUDA_CALLGRAPH"
	.align	4
	.sectionentsize	8
	.align		4
        /*0000*/ 	.word	0x00000000
	.align		4
        /*0004*/ 	.word	0xffffffff
	.align		4
        /*0008*/ 	.word	index@(_ZN7cutlass13device_kernelINS_4gemm6kernel13GemmUniversalIN4cute5tupleIJiiiiEEENS1_10collective13CollectiveMmaINS1_34MainloopSm90TmaGmmaWarpSpecializedILi5ENS5_IJNS4_1CILi1EEENSA_ILi2EEESB_EEENS1_35KernelTmaWarpSpecializedCooperativeEEENS5_IJNSA_ILi128EEENSA_ILi256EEENSA_ILi64EEEEEENS_10bfloat16_tENS5_IJlSB_lEEESK_SL_NS4_8TiledMMAINS4_8MMA_AtomIJNS4_4SM904GMMA28MMA_64x256x16_F32BF16BF16_SSILNSP_5MajorE0ELSR_0ELNSP_7ScaleInE1ELSS_1EEEEEENS4_6LayoutINS5_IJSC_SB_SB_EEENS5_IJSB_NSA_ILi0EEESX_EEEEENS5_IJNS4_10UnderscoreES10_S10_EEEEENS4_23SM90_TMA_LOAD_MULTICASTENS4_14ComposedLayoutINS4_7SwizzleILi3ELi4ELi3EEENS4_18smem_ptr_flag_bitsILi16EEENSV_INS5_IJNSA_ILi8EEESI_EEENS5_IJSI_SB_EEEEEEEvNS4_8identityENS4_13SM90_TMA_LOADES1D_vS1E_EENS_8epilogue10collective6detail29Sm90TmaWarpSpecializedAdapterINS1I_15DefaultEpilogueISK_SL_SL_NS1H_6thread17LinearCombinationISK_Li1EffLNS1M_9ScaleType4KindE0ELNS_15FloatRoundStyleE2ESK_EENS1_15EpilogueDefaultEEEEEvvEEEEvNT_6ParamsE)
	.align		4
        /*000c*/ 	.word	index@(__assertfail)
	.align		4
        /*0010*/ 	.word	0x00000000
	.align		4
        /*0014*/ 	.word	0xfffffffe
	.align		4
        /*0018*/ 	.word	0x00000000
	.align		4
        /*001c*/ 	.word	0xfffffffd
	.align		4
        /*0020*/ 	.word	0x00000000
	.align		4
        /*0024*/ 	.word	0xfffffffc


//--------------------- .nv.constant4             --------------------------
	.section	.nv.constant4,"a",@progbits
	.align	8
	.align		8
.nv.constant4:
        /*0000*/ 	.dword	__assertfail
	.align		8
        /*0008*/ 	.dword	__unnamed_1
	.align		8
        /*0010*/ 	.dword	_ZN39_INTERNAL_b0fad74e_4_k_cu_19223500_31374cuda3std3__45__cpo5beginE
	.align		8
        /*0018*/ 	.dword	_ZN39_INTERNAL_b0fad74e_4_k_cu_19223500_31374cuda3std3__45__cpo3endE
	.align		8
        /*0020*/ 	.dword	_ZN39_INTERNAL_b0fad74e_4_k_cu_19223500_31374cuda3std3__45__cpo6cbeginE
	.align		8
        /*0028*/ 	.dword	_ZN39_INTERNAL_b0fad74e_4_k_cu_19223500_31374cuda3std3__45__cpo4cendE
	.align		8
        /*0030*/ 	.dword	_ZN39_INTERNAL_b0fad74e_4_k_cu_19223500_31374cuda3std3__441_GLOBAL__N__b0fad74e_4_k_cu_19223500_31376ignoreE
	.align		8
        /*0038*/ 	.dword	_ZN39_INTERNAL_b0fad74e_4_k_cu_19223500_31374cuda3std3__419piecewise_constructE
	.align		8
        /*0040*/ 	.dword	_ZN39_INTERNAL_b0fad74e_4_k_cu_19223500_31374cuda3std3__48in_placeE
	.align		8
        /*0048*/ 	.dword	_ZN39_INTERNAL_b0fad74e_4_k_cu_19223500_31374cuda3std6ranges3__45__cpo4swapE
	.align		8
        /*0050*/ 	.dword	_ZN39_INTERNAL_b0fad74e_4_k_cu_19223500_31374cuda3std6ranges3__45__cpo9iter_moveE
	.align		8
        /*0058*/ 	.dword	_ZN39_INTERNAL_b0fad74e_4_k_cu_19223500_31374cute7productE
	.align		8
        /*0060*/ 	.dword	_ZN39_INTERNAL_b0fad74e_4_k_cu_19223500_31374cute1_E
	.align		8
        /*0068*/ 	.dword	$str$22
	.align		8
        /*0070*/ 	.dword	$str$23


//--------------------- .text._ZN7cutlass13device_kernelINS_4gemm6kernel13GemmUniversalIN4cute5tupleIJiiiiEEENS1_10collective13CollectiveMmaINS1_34MainloopSm90TmaGmmaWarpSpecializedILi5ENS5_IJNS4_1CILi1EEENSA_ILi2EEESB_EEENS1_35KernelTmaWarpSpecializedCooperativeEEENS5_IJNSA_ILi128EEENSA_ILi256EEENSA_ILi64EEEEEENS_10bfloat16_tENS5_IJlSB_lEEESK_SL_NS4_8TiledMMAINS4_8MMA_AtomIJNS4_4SM904GMMA28MMA_64x256x16_F32BF16BF16_SSILNSP_5MajorE0ELSR_0ELNSP_7ScaleInE1ELSS_1EEEEEENS4_6LayoutINS5_IJSC_SB_SB_EEENS5_IJSB_NSA_ILi0EEESX_EEEEENS5_IJNS4_10UnderscoreES10_S10_EEEEENS4_23SM90_TMA_LOAD_MULTICASTENS4_14ComposedLayoutINS4_7SwizzleILi3ELi4ELi3EEENS4_18smem_ptr_flag_bitsILi16EEENSV_INS5_IJNSA_ILi8EEESI_EEENS5_IJSI_SB_EEEEEEEvNS4_8identityENS4_13SM90_TMA_LOADES1D_vS1E_EENS_8epilogue10collective6detail29Sm90TmaWarpSpecializedAdapterINS1I_15DefaultEpilogueISK_SL_SL_NS1H_6thread17LinearCombinationISK_Li1EffLNS1M_9ScaleType4KindE0ELNS_15FloatRoundStyleE2ESK_EENS1_15EpilogueDefaultEEEEEvvEEEEvNT_6ParamsE --------------------------
	.section	.text._ZN7cutlass13device_kernelINS_4gemm6kernel13GemmUniversalIN4cute5tupleIJiiiiEEENS1_10collective13CollectiveMmaINS1_34MainloopSm90TmaGmmaWarpSpecializedILi5ENS5_IJNS4_1CILi1EEENSA_ILi2EEESB_EEENS1_35KernelTmaWarpSpecializedCooperativeEEENS5_IJNSA_ILi128EEENSA_ILi256EEENSA_ILi64EEEEEENS_10bfloat16_tENS5_IJlSB_lEEESK_SL_NS4_8TiledMMAINS4_8MMA_AtomIJNS4_4SM904GMMA28MMA_64x256x16_F32BF16BF16_SSILNSP_5MajorE0ELSR_0ELNSP_7ScaleInE1ELSS_1EEEEEENS4_6LayoutINS5_IJSC_SB_SB_EEENS5_IJSB_NSA_ILi0EEESX_EEEEENS5_IJNS4_10UnderscoreES10_S10_EEEEENS4_23SM90_TMA_LOAD_MULTICASTENS4_14ComposedLayoutINS4_7SwizzleILi3ELi4ELi3EEENS4_18smem_ptr_flag_bitsILi16EEENSV_INS5_IJNSA_ILi8EEESI_EEENS5_IJSI_SB_EEEEEEEvNS4_8identityENS4_13SM90_TMA_LOADES1D_vS1E_EENS_8epilogue10collective6detail29Sm90TmaWarpSpecializedAdapterINS1I_15DefaultEpilogueISK_SL_SL_NS1H_6thread17LinearCombinationISK_Li1EffLNS1M_9ScaleType4KindE0ELNS_15FloatRoundStyleE2ESK_EENS1_15EpilogueDefaultEEEEEvvEEEEvNT_6ParamsE,"ax",@progbits
	.align	128
.text._ZN7cutlass13device_kernelINS_4gemm6kernel13GemmUniversalIN4cute5tupleIJiiiiEEENS1_10collective13CollectiveMmaINS1_34MainloopSm90TmaGmmaWarpSpecializedILi5ENS5_IJNS4_1CILi1EEENSA_ILi2EEESB_EEENS1_35KernelTmaWarpSpecializedCooperativeEEENS5_IJNSA_ILi128EEENSA_ILi256EEENSA_ILi64EEEEEENS_10bfloat16_tENS5_IJlSB_lEEESK_SL_NS4_8TiledMMAINS4_8MMA_AtomIJNS4_4SM904GMMA28MMA_64x256x16_F32BF16BF16_SSILNSP_5MajorE0ELSR_0ELNSP_7ScaleInE1ELSS_1EEEEEENS4_6LayoutINS5_IJSC_SB_SB_EEENS5_IJSB_NSA_ILi0EEESX_EEEEENS5_IJNS4_10UnderscoreES10_S10_EEEEENS4_23SM90_TMA_LOAD_MULTICASTENS4_14ComposedLayoutINS4_7SwizzleILi3ELi4ELi3EEENS4_18smem_ptr_flag_bitsILi16EEENSV_INS5_IJNSA_ILi8EEESI_EEENS5_IJSI_SB_EEEEEEEvNS4_8identityENS4_13SM90_TMA_LOADES1D_vS1E_EENS_8epilogue10collective6detail29Sm90TmaWarpSpecializedAdapterINS1I_15DefaultEpilogueISK_SL_SL_NS1H_6thread17LinearCombinationISK_Li1EffLNS1M_9ScaleType4KindE0ELNS_15FloatRoundStyleE2ESK_EENS1_15EpilogueDefaultEEEEEvvEEEEvNT_6ParamsE:
        .type           _ZN7cutlass13device_kernelINS_4gemm6kernel13GemmUniversalIN4cute5tupleIJiiiiEEENS1_10collective13CollectiveMmaINS1_34MainloopSm90TmaGmmaWarpSpecializedILi5ENS5_IJNS4_1CILi1EEENSA_ILi2EEESB_EEENS1_35KernelTmaWarpSpecializedCooperativeEEENS5_IJNSA_ILi128EEENSA_ILi256EEENSA_ILi64EEEEEENS_10bfloat16_tENS5_IJlSB_lEEESK_SL_NS4_8TiledMMAINS4_8MMA_AtomIJNS4_4SM904GMMA28MMA_64x256x16_F32BF16BF16_SSILNSP_5MajorE0ELSR_0ELNSP_7ScaleInE1ELSS_1EEEEEENS4_6LayoutINS5_IJSC_SB_SB_EEENS5_IJSB_NSA_ILi0EEESX_EEEEENS5_IJNS4_10UnderscoreES10_S10_EEEEENS4_23SM90_TMA_LOAD_MULTICASTENS4_14ComposedLayoutINS4_7SwizzleILi3ELi4ELi3EEENS4_18smem_ptr_flag_bitsILi16EEENSV_INS5_IJNSA_ILi8EEESI_EEENS5_IJSI_SB_EEEEEEEvNS4_8identityENS4_13SM90_TMA_LOADES1D_vS1E_EENS_8epilogue10collective6detail29Sm90TmaWarpSpecializedAdapterINS1I_15DefaultEpilogueISK_SL_SL_NS1H_6thread17LinearCombinationISK_Li1EffLNS1M_9ScaleType4KindE0ELNS_15FloatRoundStyleE2ESK_EENS1_15EpilogueDefaultEEEEEvvEEEEvNT_6ParamsE,@function
        .size           _ZN7cutlass13device_kernelINS_4gemm6kernel13GemmUniversalIN4cute5tupleIJiiiiEEENS1_10collective13CollectiveMmaINS1_34MainloopSm90TmaGmmaWarpSpecializedILi5ENS5_IJNS4_1CILi1EEENSA_ILi2EEESB_EEENS1_35KernelTmaWarpSpecializedCooperativeEEENS5_IJNSA_ILi128EEENSA_ILi256EEENSA_ILi64EEEEEENS_10bfloat16_tENS5_IJlSB_lEEESK_SL_NS4_8TiledMMAINS4_8MMA_AtomIJNS4_4SM904GMMA28MMA_64x256x16_F32BF16BF16_SSILNSP_5MajorE0ELSR_0ELNSP_7ScaleInE1ELSS_1EEEEEENS4_6LayoutINS5_IJSC_SB_SB_EEENS5_IJSB_NSA_ILi0EEESX_EEEEENS5_IJNS4_10UnderscoreES10_S10_EEEEENS4_23SM90_TMA_LOAD_MULTICASTENS4_14ComposedLayoutINS4_7SwizzleILi3ELi4ELi3EEENS4_18smem_ptr_flag_bitsILi16EEENSV_INS5_IJNSA_ILi8EEESI_EEENS5_IJSI_SB_EEEEEEEvNS4_8identityENS4_13SM90_TMA_LOADES1D_vS1E_EENS_8epilogue10collective6detail29Sm90TmaWarpSpecializedAdapterINS1I_15DefaultEpilogueISK_SL_SL_NS1H_6thread17LinearCombinationISK_Li1EffLNS1M_9ScaleType4KindE0ELNS_15FloatRoundStyleE2ESK_EENS1_15EpilogueDefaultEEEEEvvEEEEvNT_6ParamsE,(.L_x_329 - _ZN7cutlass13device_kernelINS_4gemm6kernel13GemmUniversalIN4cute5tupleIJiiiiEEENS1_10collective13CollectiveMmaINS1_34MainloopSm90TmaGmmaWarpSpecializedILi5ENS5_IJNS4_1CILi1EEENSA_ILi2EEESB_EEENS1_35KernelTmaWarpSpecializedCooperativeEEENS5_IJNSA_ILi128EEENSA_ILi256EEENSA_ILi64EEEEEENS_10bfloat16_tENS5_IJlSB_lEEESK_SL_NS4_8TiledMMAINS4_8MMA_AtomIJNS4_4SM904GMMA28MMA_64x256x16_F32BF16BF16_SSILNSP_5MajorE0ELSR_0ELNSP_7ScaleInE1ELSS_1EEEEEENS4_6LayoutINS5_IJSC_SB_SB_EEENS5_IJSB_NSA_ILi0EEESX_EEEEENS5_IJNS4_10UnderscoreES10_S10_EEEEENS4_23SM90_TMA_LOAD_MULTICASTENS4_14ComposedLayoutINS4_7SwizzleILi3ELi4ELi3EEENS4_18smem_ptr_flag_bitsILi16EEENSV_INS5_IJNSA_ILi8EEESI_EEENS5_IJSI_SB_EEEEEEEvNS4_8identityENS4_13SM90_TMA_LOADES1D_vS1E_EENS_8epilogue10collective6detail29Sm90TmaWarpSpecializedAdapterINS1I_15DefaultEpilogueISK_SL_SL_NS1H_6thread17LinearCombinationISK_Li1EffLNS1M_9ScaleType4KindE0ELNS_15FloatRoundStyleE2ESK_EENS1_15EpilogueDefaultEEEEEvvEEEEvNT_6ParamsE)
        .other          _ZN7cutlass13device_kernelINS_4gemm6kernel13GemmUniversalIN4cute5tupleIJiiiiEEENS1_10collective13CollectiveMmaINS1_34MainloopSm90TmaGmmaWarpSpecializedILi5ENS5_IJNS4_1CILi1EEENSA_ILi2EEESB_EEENS1_35KernelTmaWarpSpecializedCooperativeEEENS5_IJNSA_ILi128EEENSA_ILi256EEENSA_ILi64EEEEEENS_10bfloat16_tENS5_IJlSB_lEEESK_SL_NS4_8TiledMMAINS4_8MMA_AtomIJNS4_4SM904GMMA28MMA_64x256x16_F32BF16BF16_SSILNSP_5MajorE0ELSR_0ELNSP_7ScaleInE1ELSS_1EEEEEENS4_6LayoutINS5_IJSC_SB_SB_EEENS5_IJSB_NSA_ILi0EEESX_EEEEENS5_IJNS4_10UnderscoreES10_S10_EEEEENS4_23SM90_TMA_LOAD_MULTICASTENS4_14ComposedLayoutINS4_7SwizzleILi3ELi4ELi3EEENS4_18smem_ptr_flag_bitsILi16EEENSV_INS5_IJNSA_ILi8EEESI_EEENS5_IJSI_SB_EEEEEEEvNS4_8identityENS4_13SM90_TMA_LOADES1D_vS1E_EENS_8epilogue10collective6detail29Sm90TmaWarpSpecializedAdapterINS1I_15DefaultEpilogueISK_SL_SL_NS1H_6thread17LinearCombinationISK_Li1EffLNS1M_9ScaleType4KindE0ELNS_15FloatRoundStyleE2ESK_EENS1_15EpilogueDefaultEEEEEvvEEEEvNT_6ParamsE,@"STO_CUDA_ENTRY STV_DEFAULT"
_ZN7cutlass13device_kernelINS_4gemm6kernel13GemmUniversalIN4cute5tupleIJiiiiEEENS1_10collective13CollectiveMmaINS1_34MainloopSm90TmaGmmaWarpSpecializedILi5ENS5_IJNS4_1CILi1EEENSA_ILi2EEESB_EEENS1_35KernelTmaWarpSpecializedCooperativeEEENS5_IJNSA_ILi128EEENSA_ILi256EEENSA_ILi64EEEEEENS_10bfloat16_tENS5_IJlSB_lEEESK_SL_NS4_8TiledMMAINS4_8MMA_AtomIJNS4_4SM904GMMA28MMA_64x256x16_F32BF16BF16_SSILNSP_5MajorE0ELSR_0ELNSP_7ScaleInE1ELSS_1EEEEEENS4_6LayoutINS5_IJSC_SB_SB_EEENS5_IJSB_NSA_ILi0EEESX_EEEEENS5_IJNS4_10UnderscoreES10_S10_EEEEENS4_23SM90_TMA_LOAD_MULTICASTENS4_14ComposedLayoutINS4_7SwizzleILi3ELi4ELi3EEENS4_18smem_ptr_flag_bitsILi16EEENSV_INS5_IJNSA_ILi8EEESI_EEENS5_IJSI_SB_EEEEEEEvNS4_8identityENS4_13SM90_TMA_LOADES1D_vS1E_EENS_8epilogue10collective6detail29Sm90TmaWarpSpecializedAdapterINS1I_15DefaultEpilogueISK_SL_SL_NS1H_6thread17LinearCombinationISK_Li1EffLNS1M_9ScaleType4KindE0ELNS_15FloatRoundStyleE2ESK_EENS1_15EpilogueDefaultEEEEEvvEEEEvNT_6ParamsE:
[----:B------:R-:W0:Y:S01]  /*0000*/  LDC R1, c[0x0][0x28] ;  /* 0x00000a00ff017b82 */ /* 0x000e220000000800 */
[----:B------:R-:W1:Y:S01]  /*0010*/  S2R R18, SR_TID.X ;  /* 0x0000000000127919 */ /* 0x000e620000002100 */
[----:B------:R-:W-:Y:S01]  /*0020*/  ELECT P0, URZ, PT ;  /* 0x00000000003f782f */ /* 0x000fe20003800000 */
[----:B------:R-:W-:Y:S01]  /*0030*/  BSSY B0, `(.L_x_0) ;  /* 0x000000f000007945 */ /* 0x000fe20003800000 */
[--C-:B-1----:R-:W-:Y:S02]  /*0040*/  SHF.R.U32.HI R0, RZ, 0x5, R18.reuse ;  /* 0x00000005ff007819 */ /* 0x102fe40000011612 */
[----:B------:R-:W-:-:S03]  /*0050*/  SHF.R.U32.HI R3, RZ, 0x7, R18 ;  /* 0x00000007ff037819 */ /* 0x000fc60000011612 */
[----:B------:R-:W1:Y:S04]  /*0060*/  SHFL.IDX PT, R2, R0, RZ, 0x1f ;  /* 0x00001fff00027589 */ /* 0x000e6800000e0000 */
[----:B------:R2:W3:Y:S01]  /*0070*/  SHFL.IDX PT, R5, R3, RZ, 0x1f ;  /* 0x00001fff03057589 */ /* 0x0004e200000e0000 */
[----:B-1----:R-:W-:-:S13]  /*0080*/  ISETP.NE.OR P0, PT, R2, RZ, !P0 ;  /* 0x000000ff0200720c */ /* 0x002fda0004705670 */
[----:B0-23--:R-:W-:Y:S05]  /*0090*/  @P0 BRA `(.L_x_1) ;  /* 0x0000000000200947 */ /* 0x00dfea0003800000 */
[----:B------:R-:W-:Y:S02]  /*00a0*/  ULDC.64 UR4, c[0x0][0x198] ;  /* 0x0000660000047ab9 */ /* 0x000fe40000000a00 */
[----:B------:R-:W-:Y:S02]  /*00b0*/  UIADD3 UR6, UP0, UR4, 0xf0, URZ ;  /* 0x000000f004067890 */ /* 0x000fe4000ff1e03f */
[----:B------:R-:W-:Y:S02]  /*00c0*/  UIADD3 UR4, UP1, UR4, 0x1f0, URZ ;  /* 0x000001f004047890 */ /* 0x000fe4000ff3e03f */
[----:B------:R-:W-:Y:S02]  /*00d0*/  UIADD3.X UR7, URZ, UR5, URZ, UP0, !UPT ;  /* 0x000000053f077290 */ /* 0x000fe400087fe43f */
[----:B------:R-:W-:-:S07]  /*00e0*/  UIADD3.X UR5, URZ, UR5, URZ, UP1, !UPT ;  /* 0x000000053f057290 */ /* 0x000fce0008ffe43f */
[----:B------:R0:W-:Y:S02]  /*00f0*/  UTMACCTL.PF [UR6] ;  /* 0x00000000060079b9 */ /* 0x0001e40008040000 */
[----:B------:R0:W-:Y:S02]  /*0100*/  UTMACCTL.PF [UR4] ;  /* 0x00000000040079b9 */ /* 0x0001e40008040000 */
[----:B0-----:R-:W-:Y:S01]  /*0110*/  NOP ;  /* 0x0000000000007918 */ /* 0x001fe20000000000 */
.L_x_1:
[----:B------:R-:W-:Y:S05]  /*0120*/  BSYNC B0 ;  /* 0x0000000000007941 */ /* 0x000fea0003800000 */
.L_x_0:
[----:B------:R-:W0:Y:S02]  /*0130*/  SHFL.IDX PT, R3, R0, RZ, 0x1f ;  /* 0x00001fff00037589 */ /* 0x000e2400000e0000 */
[----:B0-----:R-:W-:-:S13]  /*0140*/  ISETP.NE.AND P0, PT, R3, RZ, PT ;  /* 0x000000ff0300720c */ /* 0x001fda0003f05270 */
[----:B------:R-:W-:Y:S05]  /*0150*/  @P0 BRA `(.L_x_2) ;  /* 0x0000000000600947 */ /* 0x000fea0003800000 */
[----:B------:R-:W0:Y:S01]  /*0160*/  S2UR UR8, SR_CgaCtaId ;  /* 0x00000000000879c3 */ /* 0x000e220000008800 */
[----:B------:R-:W-:Y:S01]  /*0170*/  UMOV UR4, 0x400 ;  /* 0x0000040000047882 */ /* 0x000fe20000000000 */
[----:B------:R-:W-:Y:S01]  /*0180*/  UMOV UR5, 0x1 ;  /* 0x0000000100057882 */ /* 0x000fe20000000000 */
[----:B------:R-:W-:Y:S01]  /*0190*/  UMOV UR6, 0x4 ;  /* 0x0000000400067882 */ /* 0x000fe20000000000 */
[----:B------:R-:W-:Y:S01]  /*01a0*/  ELECT P0, URZ, PT ;  /* 0x00000000003f782f */ /* 0x000fe20003800000 */
[----:B------:R-:W-:-:S04]  /*01b0*/  UIADD3 UR6, -UR6, 0x100000, URZ ;  /* 0x0010000006067890 */ /* 0x000fc8000fffe13f */
[----:B------:R-:W-:Y:S02]  /*01c0*/  USHF.L.U32 UR7, UR6, 0xb, URZ ;  /* 0x0000000b06077899 */ /* 0x000fe4000800063f */
[----:B------:R-:W-:Y:S02]  /*01d0*/  USHF.L.U32 UR6, UR6, 0x1, URZ ;  /* 0x0000000106067899 */ /* 0x000fe4000800063f */
[----:B0-----:R-:W-:Y:S02]  /*01e0*/  ULEA UR8, UR8, UR4, 0x18 ;  /* 0x0000000408087291 */ /* 0x001fe4000f8ec03f */
[----:B------:R-:W-:-:S04]  /*01f0*/  UIADD3 UR4, -UR5, 0x100000, URZ ;  /* 0x0010000005047890 */ /* 0x000fc8000fffe13f */
[----:B------:R-:W-:Y:S02]  /*0200*/  USHF.L.U32 UR5, UR4, 0xb, URZ ;  /* 0x0000000b04057899 */ /* 0x000fe4000800063f */
[----:B------:R-:W-:Y:S01]  /*0210*/  USHF.L.U32 UR4, UR4, 0x1, URZ ;  /* 0x0000000104047899 */ /* 0x000fe2000800063f */
[----:B------:R-:W0:Y:S11]  /*0220*/  FENCE.VIEW.ASYNC.S ;  /* 0x00000000000073c6 */ /* 0x000e360000000000 */
[----:B0-----:R0:W1:Y:S01]  /*0230*/  SYNCS.EXCH.64 URZ, [UR8], UR4 ;  /* 0x00000004083f75b2 */ /* 0x0010620008000100 */
[----:B------:R0:W2:Y:S01]  /*0240*/  SYNCS.EXCH.64 URZ, [UR8+0x28], UR6 ;  /* 0x00002806083f75b2 */ /* 0x0000a20008000100 */
[----:B------:R0:W3:Y:S01]  /*0250*/  SYNCS.EXCH.64 URZ, [UR8+0x8], UR4 ;  /* 0x00000804083f75b2 */ /* 0x0000e20008000100 */
[----:B------:R0:W4:Y:S01]  /*0260*/  SYNCS.EXCH.64 URZ, [UR8+0x30], UR6 ;  /* 0x00003006083f75b2 */ /* 0x0001220008000100 */
[----:B------:R0:W0:Y:S01]  /*0270*/  SYNCS.EXCH.64 URZ, [UR8+0x10], UR4 ;  /* 0x00001004083f75b2 */ /* 0x0000220008000100 */
[----:B------:R0:W0:Y:S01]  /*0280*/  SYNCS.EXCH.64 URZ, [UR8+0x38], UR6 ;  /* 0x00003806083f75b2 */ /* 0x0000220008000100 */
[----:B------:R0:W0:Y:S01]  /*0290*/  SYNCS.EXCH.64 URZ, [UR8+0x18], UR4 ;  /* 0x00001804083f75b2 */ /* 0x0000220008000100 */
[----:B------:R0:W0:Y:S01]  /*02a0*/  SYNCS.EXCH.64 URZ, [UR8+0x40], UR6 ;  /* 0x00004006083f75b2 */ /* 0x0000220008000100 */
[----:B------:R0:W0:Y:S01]  /*02b0*/  SYNCS.EXCH.64 URZ, [UR8+0x20], UR4 ;  /* 0x00002004083f75b2 */ /* 0x0000220008000100 */
[----:B------:R0:W0:Y:S01]  /*02c0*/  SYNCS.EXCH.64 URZ, [UR8+0x48], UR6 ;  /* 0x00004806083f75b2 */ /* 0x0000220008000100 */
[----:B------:R-:W-:Y:S01]  /*02d0*/  NOP ;  /* 0x0000000000007918 */ /* 0x000fe20000000000 */
.L_x_2:
[----:B------:R-:W5:Y:S01]  /*02e0*/  SHFL.IDX PT, R0, R0, RZ, 0x1f ;  /* 0x00001fff00007589 */ /* 0x000f6200000e0000 */
[----:B------:R-:W-:Y:S01]  /*02f0*/  SHF.R.S32.HI R7, RZ, 0x1f, R18 ;  /* 0x0000001fff077819 */ /* 0x000fe20000011412 */
[----:B0-----:R-:W0:Y:S01]  /*0300*/  S2UR UR8, SR_CTAID.X ;  /* 0x00000000000879c3 */ /* 0x001e220000002500 */
[----:B------:R-:W-:Y:S01]  /*0310*/  ELECT P0, URZ, PT ;  /* 0x00000000003f782f */ /* 0x000fe20003800000 */
[----:B------:R-:W1:Y:S01]  /*0320*/  S2R R4, SR_CTAID.Y ;  /* 0x0000000000047919 */ /* 0x000e620000002600 */
[----:B------:R-:W-:Y:S01]  /*0330*/  LEA.HI R7, R7, R18, RZ, 0x7 ;  /* 0x0000001207077211 */ /* 0x000fe200078f38ff */
[----:B------:R-:W-:Y:S01]  /*0340*/  ULDC UR4, c[0x0][0x154] ;  /* 0x0000550000047ab9 */ /* 0x000fe20000000800 */
[----:B------:R-:W-:Y:S01]  /*0350*/  SHF.R.S32.HI R8, RZ, 0x1f, R3 ;  /* 0x0000001fff087819 */ /* 0x000fe20000011403 */
[----:B------:R-:W-:Y:S01]  /*0360*/  NOP ;  /* 0x0000000000007918 */ /* 0x000fe20000000000 */
[----:B------:R-:W-:Y:S01]  /*0370*/  LOP3.LUT R7, R7, 0xffffff80, RZ, 0xc0, !PT ;  /* 0xffffff8007077812 */ /* 0x000fe200078ec0ff */
[----:B------:R-:W2:Y:S01]  /*0380*/  LDC R12, c[0x0][0x140] ;  /* 0x00005000ff0c7b82 */ /* 0x000ea20000000800 */
[----:B------:R-:W-:Y:S01]  /*0390*/  LEA.HI R8, R8, R3, RZ, 0x2 ;  /* 0x0000000308087211 */ /* 0x000fe200078f10ff */
[----:B------:R-:W-:-:S02]  /*03a0*/  NOP ;  /* 0x0000000000007918 */ /* 0x000fc40000000000 */
[----:B------:R-:W-:Y:S01]  /*03b0*/  IMAD.IADD R6, R18, 0x1, -R7 ;  /* 0x0000000112067824 */ /* 0x000fe200078e0a07 */
[----:B------:R-:W-:-:S03]  /*03c0*/  LOP3.LUT R8, R8, 0x3ffffffc, RZ, 0xc0, !PT ;  /* 0x3ffffffc08087812 */ /* 0x000fc600078ec0ff */
[----:B------:R-:W3:Y:S01]  /*03d0*/  LDC R10, c[0x0][0x144] ;  /* 0x00005100ff0a7b82 */ /* 0x000ee20000000800 */
[----:B------:R-:W-:Y:S02]  /*03e0*/  SHF.R.S32.HI R7, RZ, 0x1f, R6 ;  /* 0x0000001fff077819 */ /* 0x000fe40000011406 */
[----:B------:R-:W-:Y:S02]  /*03f0*/  LOP3.LUT P2, RZ, R6, 0x7, RZ, 0xc0, !PT ;  /* 0x0000000706ff7812 */ /* 0x000fe4000784c0ff */
[----:B------:R-:W-:Y:S01]  /*0400*/  LEA.HI R7, R7, R6, RZ, 0x3 ;  /* 0x0000000607077211 */ /* 0x000fe200078f18ff */
[----:B------:R-:W-:Y:S01]  /*0410*/  VIADD R6, R5, 0xffffffff ;  /* 0xffffffff05067836 */ /* 0x000fe20000000000 */
[----:B-----5:R-:W-:Y:S02]  /*0420*/  ISETP.NE.OR P0, PT, R0, RZ, !P0 ;  /* 0x000000ff0000720c */ /* 0x020fe40004705670 */
[--C-:B------:R-:W-:Y:S02]  /*0430*/  SHF.R.S32.HI R0, RZ, 0x3, R7.reuse ;  /* 0x00000003ff007819 */ /* 0x100fe40000011407 */
[----:B------:R-:W-:-:S02]  /*0440*/  SHF.R.S32.HI R7, RZ, 0x1f, R7 ;  /* 0x0000001fff077819 */ /* 0x000fc40000011407 */
[----:B------:R-:W-:Y:S02]  /*0450*/  ISETP.GE.U32.AND P5, PT, R6, 0x2, PT ;  /* 0x000000020600780c */ /* 0x000fe40003fa6070 */
[----:B------:R-:W-:Y:S02]  /*0460*/  LEA.HI R7, R7, R0, RZ, 0x2 ;  /* 0x0000000007077211 */ /* 0x000fe400078f10ff */
[----:B--2---:R-:W-:Y:S02]  /*0470*/  ISETP.EQ.U32.AND P3, PT, R12, 0x1, PT ;  /* 0x000000010c00780c */ /* 0x004fe40003f62070 */
[----:B-1----:R-:W-:Y:S01]  /*0480*/  I2FP.F32.U32 R9, R4 ;  /* 0x0000000400097245 */ /* 0x002fe20000201000 */
[----:B------:R-:W-:Y:S01]  /*0490*/  VOTEU.ALL UP0, P0 ;  /* 0x00000000003f7886 */ /* 0x000fe20000000000 */
[----:B------:R-:W-:Y:S01]  /*04a0*/  LOP3.LUT R7, R7, 0xfffffffc, RZ, 0xc0, !PT ;  /* 0xfffffffc07077812 */ /* 0x000fe200078ec0ff */
[----:B------:R-:W-:Y:S02]  /*04b0*/  VOTEU.ALL UP1, P0 ;  /* 0x00000000003f7886 */ /* 0x000fe40000020000 */
[----:B------:R-:W-:Y:S01]  /*04c0*/  FMUL R11, R9, UR4 ;  /* 0x00000004090b7c20 */ /* 0x000fe20008400000 */
[----:B------:R-:W-:Y:S01]  /*04d0*/  IMAD.IADD R9, R3, 0x1, -R8 ;  /* 0x0000000103097824 */ /* 0x000fe200078e0a08 */
[----:B0-----:R-:W-:Y:S01]  /*04e0*/  I2FP.F32.U32 R8, UR8 ;  /* 0x0000000800087c45 */ /* 0x001fe20008201000 */
[----:B------:R-:W-:Y:S01]  /*04f0*/  IMAD.IADD R0, R0, 0x1, -R7 ;  /* 0x0000000100007824 */ /* 0x000fe200078e0a07 */
[----:B------:R-:W0:Y:S01]  /*0500*/  @!UP0 S2UR UR7, SR_CgaCtaId ;  /* 0x00000000000789c3 */ /* 0x000e220000008800 */
[----:B------:R-:W-:Y:S01]  /*0510*/  ULDC UR4, c[0x0][0x150] ;  /* 0x0000540000047ab9 */ /* 0x000fe20000000800 */
[----:B------:R-:W1:Y:S01]  /*0520*/  F2I.U32.TRUNC.NTZ R11, R11 ;  /* 0x0000000b000b7305 */ /* 0x000e62000020f000 */
[----:B------:R-:W-:Y:S01]  /*0530*/  FMUL R8, R8, UR4 ;  /* 0x0000000408087c20 */ /* 0x000fe20008400000 */
[----:B------:R-:W-:Y:S01]  /*0540*/  SHF.R.S32.HI R3, RZ, 0x1f, R2 ;  /* 0x0000001fff037819 */ /* 0x000fe20000011402 */
[----:B------:R-:W-:Y:S01]  /*0550*/  IMAD R9, R9, 0x4, R0 ;  /* 0x0000000409097824 */ /* 0x000fe200078e0200 */
[----:B------:R-:W-:Y:S01]  /*0560*/  UMOV UR4, 0x20 ;  /* 0x0000002000047882 */ /* 0x000fe20000000000 */
[----:B------:R-:W-:Y:S01]  /*0570*/  @!UP0 UMOV UR6, 0x400 ;  /* 0x0000040000068882 */ /* 0x000fe20000000000 */
[----:B------:R-:W2:Y:S01]  /*0580*/  LDC R7, c[0x0][0x148] ;  /* 0x00005200ff077b82 */ /* 0x000ea20000000800 */
[----:B------:R-:W-:Y:S01]  /*0590*/  LEA.HI R3, R3, R2, RZ, 0x2 ;  /* 0x0000000203037211 */ /* 0x000fe200078f10ff */
[----:B------:R-:W5:Y:S01]  /*05a0*/  F2I.U32.TRUNC.NTZ R8, R8 ;  /* 0x0000000800087305 */ /* 0x000f62000020f000 */
[----:B------:R-:W-:Y:S01]  /*05b0*/  IMAD.SHL.U32 R22, R9, 0x4, RZ ;  /* 0x0000000409167824 */ /* 0x000fe200078e00ff */
[----:B------:R-:W-:-:S04]  /*05c0*/  @!UP0 UIADD3 UR4, -UR4, 0x100000, URZ ;  /* 0x0010000004048890 */ /* 0x000fc8000fffe13f */
[----:B------:R-:W-:Y:S02]  /*05d0*/  @!UP0 USHF.L.U32 UR5, UR4, 0xb, URZ ;  /* 0x0000000b04058899 */ /* 0x000fe4000800063f */
[----:B------:R-:W-:Y:S01]  /*05e0*/  @!UP0 USHF.L.U32 UR4, UR4, 0x1, URZ ;  /* 0x0000000104048899 */ /* 0x000fe2000800063f */
[----:B------:R-:W-:Y:S02]  /*05f0*/  LOP3.LUT R3, R3, 0xfffffffc, RZ, 0xc0, !PT ;  /* 0xfffffffc03037812 */ /* 0x000fe400078ec0ff */
[----:B------:R-:W-:Y:S01]  /*0600*/  LOP3.LUT R22, R9, 0xc, R22, 0x78, !PT ;  /* 0x0000000c09167812 */ /* 0x000fe200078e7816 */
[----:B-1----:R-:W-:Y:S02]  /*0610*/  IMAD.MOV R21, RZ, RZ, -R11 ;  /* 0x000000ffff157224 */ /* 0x002fe400078e0a0b */
[----:B------:R-:W-:Y:S01]  /*0620*/  IMAD.IADD R0, R2, 0x1, -R3 ;  /* 0x0000000102007824 */ /* 0x000fe200078e0a03 */
[----:B0-----:R-:W-:Y:S01]  /*0630*/  @!UP0 ULEA UR6, UR7, UR6, 0x18 ;  /* 0x0000000607068291 */ /* 0x001fe2000f8ec03f */
[----:B-----5:R-:W-:-:S03]  /*0640*/  IMAD.MOV R3, RZ, RZ, -R8 ;  /* 0x000000ffff037224 */ /* 0x020fc600078e0a08 */
[----:B------:R-:W-:Y:S01]  /*0650*/  ISETP.NE.AND P1, PT, R0, 0x3, PT ;  /* 0x000000030000780c */ /* 0x000fe20003f25270 */
[----:B------:R-:W-:Y:S01]  /*0660*/  VOTEU.ALL UP0, P0 ;  /* 0x00000000003f7886 */ /* 0x000fe20000000000 */
[----:B------:R-:W-:Y:S01]  /*0670*/  ISETP.LT.U32.AND P0, PT, R22, 0x2, !P2 ;  /* 0x000000021600780c */ /* 0x000fe20005701070 */
[----:B---3--:R-:W-:Y:S01]  /*0680*/  IMAD R3, R10, R3, UR8 ;  /* 0x000000080a037e24 */ /* 0x008fe2000f8e0203 */
[----:B------:R-:W-:Y:S01]  /*0690*/  ISETP.EQ.OR P1, PT, R0, RZ, !P1 ;  /* 0x000000ff0000720c */ /* 0x000fe20004f22670 */
[----:B--2---:R-:W-:Y:S01]  /*06a0*/  IMAD R9, R7, R21, R4 ;  /* 0x0000001507097224 */ /* 0x004fe200078e0204 */
[C---:B------:R-:W-:Y:S02]  /*06b0*/  ISETP.NE.AND P2, PT, R5.reuse, RZ, PT ;  /* 0x000000ff0500720c */ /* 0x040fe40003f45270 */
[----:B------:R-:W-:Y:S01]  /*06c0*/  ISETP.EQ.AND P1, PT, R5, RZ, P1 ;  /* 0x000000ff0500720c */ /* 0x000fe20000f22270 */
[----:B------:R-:W0:Y:S02]  /*06d0*/  FENCE.VIEW.ASYNC.S ;  /* 0x00000000000073c6 */ /* 0x000e240000000000 */
[----:B0-----:R0:W1:Y:S01]  /*06e0*/  @!UP0 SYNCS.EXCH.64 URZ, [UR6+0x60], UR4 ;  /* 0x00006004063f85b2 */ /* 0x0010620008000100 */
[----:B------:R-:W-:-:S02]  /*06f0*/  ISETP.NE.AND P4, PT, R9, R22, PT ;  /* 0x000000160900720c */ /* 0x000fc40003f85270 */
[----:B------:R-:W-:Y:S02]  /*0700*/  SEL R19, RZ, 0x1, !P1 ;  /* 0x00000001ff137807 */ /* 0x000fe40004800000 */
[----:B------:R-:W-:Y:S02]  /*0710*/  ISETP.EQ.OR P4, PT, R3, RZ, !P4 ;  /* 0x000000ff0300720c */ /* 0x000fe40006782670 */
[----:B------:R-:W-:Y:S02]  /*0720*/  SEL R19, R19, 0x2, P5 ;  /* 0x0000000213137807 */ /* 0x000fe40002800000 */
[----:B------:R-:W-:-:S04]  /*0730*/  PLOP3.LUT P0, PT, P0, P4, PT, 0x80, 0x0 ;  /* 0x000000000000781c */ /* 0x000fc80000709070 */
[----:B------:R-:W-:Y:S01]  /*0740*/  P2R R156, PR, RZ, 0x1 ;  /* 0x00000001ff9c7803 */ /* 0x000fe20000000000 */
[----:B------:R0:W2:Y:S01]  /*0750*/  @!UP1 SYNCS.EXCH.64 URZ, [UR6+0x68], UR4 ;  /* 0x00006804063f95b2 */ /* 0x0000a20008000100 */
[----:B------:R-:W-:Y:S01]  /*0760*/  NOP ;  /* 0x0000000000007918 */ /* 0x000fe20000000000 */
[----:B------:R-:W-:Y:S06]  /*0770*/  @!P3 BRA `(.L_x_3) ;  /* 0x000000000008b947 */ /* 0x000fec0003800000 */
[----:B-12-4-:R-:W-:Y:S01]  /*0780*/  UCGABAR_ARV ;  /* 0x00000000000079c7 */ /* 0x016fe20008000000 */
[----:B------:R-:W-:Y:S05]  /*0790*/  BRA `(.L_x_4) ;  /* 0x0000000000047947 */ /* 0x000fea0003800000 */
.L_x_3:
[----:B-12-4-:R-:W-:Y:S01]  /*07a0*/  NOP ;  /* 0x0000000000007918 */ /* 0x016fe20000000000 */
.L_x_4:
[----:B------:R-:W1:Y:S01]  /*07b0*/  LDC R2, c[0x0][0x65c] ;  /* 0x00019700ff027b82 */ /* 0x000e620000000800 */
[----:B------:R-:W-:Y:S02]  /*07c0*/  IMAD.U32 R8, RZ, RZ, UR8 ;  /* 0x00000008ff087e24 */ /* 0x000fe4000f8e00ff */
[----:B------:R-:W-:Y:S01]  /*07d0*/  IMAD.MOV.U32 R9, RZ, RZ, RZ ;  /* 0x000000ffff097224 */ /* 0x000fe200078e00ff */
[----:B-1----:R-:W-:-:S04]  /*07e0*/  ISETP.NE.AND P1, PT, R2, 0x1, PT ;  /* 0x000000010200780c */ /* 0x002fc80003f25270 */
[----:B------:R-:W-:-:S09]  /*07f0*/  P2R R5, PR, RZ, 0x2 ;  /* 0x00000002ff057803 */ /* 0x000fd20000000000 */
[----:B------:R-:W1:Y:S01]  /*0800*/  @P1 LDC R17, c[0x0][0x10] ;  /* 0x00000400ff111b82 */ /* 0x000e620000000800 */
[----:B------:R-:W-:Y:S02]  /*0810*/  @P1 IMAD.MOV.U32 R5, RZ, RZ, RZ ;  /* 0x000000ffff051224 */ /* 0x000fe400078e00ff */
[----:B------:R-:W-:-:S05]  /*0820*/  @P1 IMAD.MOV.U32 R13, RZ, RZ, RZ ;  /* 0x000000ffff0d1224 */ /* 0x000fca00078e00ff */
[----:B------:R-:W2:Y:S01]  /*0830*/  @!P1 LDC R11, c[0x0][0xc] ;  /* 0x00000300ff0b9b82 */ /* 0x000ea20000000800 */
[----:B-1----:R-:W-:-:S04]  /*0840*/  @P1 IMAD.WIDE.U32 R16, R17, UR8, R4 ;  /* 0x0000000811101c25 */ /* 0x002fc8000f8e0004 */
[----:B------:R-:W-:Y:S02]  /*0850*/  @P1 IMAD.IADD R17, R17, 0x1, R13 ;  /* 0x0000000111111824 */ /* 0x000fe400078e020d */
[----:B--2---:R-:W-:-:S04]  /*0860*/  @!P1 IMAD.WIDE.U32 R8, R4, R11, R8 ;  /* 0x0000000b04089225 */ /* 0x004fc800078e0008 */
[----:B------:R-:W-:Y:S02]  /*0870*/  @!P1 IMAD.MOV.U32 R16, RZ, RZ, R8 ;  /* 0x000000ffff109224 */ /* 0x000fe400078e0008 */
[----:B------:R-:W-:Y:S01]  /*0880*/  @!P1 IMAD.MOV.U32 R17, RZ, RZ, R9 ;  /* 0x000000ffff119224 */ /* 0x000fe200078e0009 */
[----:B------:R-:W-:Y:S06]  /*0890*/  @!P3 BRA `(.L_x_5) ;  /* 0x00000000000cb947 */ /* 0x000fec0003800000 */
[----:B------:R-:W-:Y:S01]  /*08a0*/  UCGABAR_WAIT ;  /* 0x0000000000007dc7 */ /* 0x000fe20008000000 */
[----:B------:R-:W-:Y:S01]  /*08b0*/  CCTL.IVALL ;  /* 0x00000000ff00798f */ /* 0x000fe20002000000 */
[----:B------:R-:W-:Y:S05]  /*08c0*/  BRA `(.L_x_6) ;  /* 0x0000000000047947 */ /* 0x000fea0003800000 */
.L_x_5:
[----:B------:R-:W-:Y:S06]  /*08d0*/  BAR.SYNC.DEFER_BLOCKING 0x0 ;  /* 0x0000000000007b1d */ /* 0x000fec0000010000 */
.L_x_6:
[----:B------:R-:W-:Y:S05]  /*08e0*/  @!P2 BRA `(.L_x_7) ;  /* 0x000000980070a947 */ /* 0x000fea0003800000 */
[----:B------:R-:W-:-:S13]  /*08f0*/  ISETP.GT.U32.AND P0, PT, R6, 0x1, PT ;  /* 0x000000010600780c */ /* 0x000fda0003f04070 */
[----:B0-----:R-:W-:Y:S05]  /*0900*/  @P0 EXIT ;  /* 0x000000000000094d */ /* 0x001fea0003800000 */
[----:B------:R-:W-:Y:S01]  /*0910*/  ULDC.64 UR4, c[0x0][0x650] ;  /* 0x0001940000047ab9 */ /* 0x000fe20000000a00 */
[----:B------:R-:W-:Y:S01]  /*0920*/  PRMT R0, RZ, 0x7610, R0 ;  /* 0x00007610ff007816 */ /* 0x000fe20000000000 */
[----:B------:R-:W-:Y:S01]  /*0930*/  IMAD.MOV.U32 R153, RZ, RZ, -0x1 ;  /* 0xffffffffff997424 */ /* 0x000fe200078e00ff */
[----:B------:R-:W-:Y:S01]  /*0940*/  ISETP.GE.U32.AND P0, PT, R16, UR4, PT ;  /* 0x0000000410007c0c */ /* 0x000fe2000bf06070 */
[----:B------:R-:W-:Y:S02]  /*0950*/  IMAD.MOV.U32 R152, RZ, RZ, -0x1 ;  /* 0xffffffffff987424 */ /* 0x000fe400078e00ff */
[----:B------:R-:W-:Y:S01]  /*0960*/  IMAD.MOV.U32 R23, RZ, RZ, -0x1 ;  /* 0xffffffffff177424 */ /* 0x000fe200078e00ff */
[----:B------:R-:W-:-:S13]  /*0970*/  ISETP.GE.U32.AND.EX P0, PT, R17, UR5, PT, P0 ;  /* 0x0000000511007c0c */ /* 0x000fda000bf06100 */
[----:B------:R-:W-:Y:S05]  /*0980*/  @P0 BRA `(.L_x_8) ;  /* 0x00000004002c0947 */ /* 0x000fea0003800000 */
[----:B------:R-:W0:Y:S01]  /*0990*/  LDC.64 R24, c[0x0][0x628] ;  /* 0x00018a00ff187b82 */ /* 0x000e220000000a00 */
[----:B------:R-:W-:Y:S02]  /*09a0*/  IMAD.MOV.U32 R8, RZ, RZ, R16 ;  /* 0x000000ffff087224 */ /* 0x000fe400078e0010 */
[----:B------:R-:W-:-:S05]  /*09b0*/  IMAD.MOV.U32 R9, RZ, RZ, R17 ;  /* 0x000000ffff097224 */ /* 0x000fca00078e0011 */
[----:B------:R-:W1:Y:S08]  /*09c0*/  LDC R0, c[0x0][0x630] ;  /* 0x00018c00ff007b82 */ /* 0x000e700000000800 */
[----:B------:R-:W2:Y:S01]  /*09d0*/  LDC.64 R26, c[0x0][0x620] ;  /* 0x00018800ff1a7b82 */ /* 0x000ea20000000a00 */
[----:B0-----:R-:W-:-:S04]  /*09e0*/  ISETP.NE.U32.AND P0, PT, R24, RZ, PT ;  /* 0x000000ff1800720c */ /* 0x001fc80003f05070 */
[----:B------:R-:W-:-:S13]  /*09f0*/  ISETP.NE.AND.EX P0, PT, R25, RZ, PT, P0 ;  /* 0x000000ff1900720c */ /* 0x000fda0003f05300 */
[----:B-12---:R-:W-:Y:S05]  /*0a00*/  @!P0 BRA `(.L_x_9) ;  /* 0x0000000000288947 */ /* 0x006fea0003800000 */
[----:B------:R-:W0:Y:S02]  /*0a10*/  LDC R13, c[0x0][0x634] ;  /* 0x00018d00ff0d7b82 */ /* 0x000e240000000800 */
[----:B0-----:R-:W-:-:S05]  /*0a20*/  IADD3 R13, P0, R16, R13, RZ ;  /* 0x0000000d100d7210 */ /* 0x001fca0007f1e0ff */
[----:B------:R-:W-:-:S04]  /*0a30*/  IMAD.X R15, RZ, RZ, R17, P0 ;  /* 0x000000ffff0f7224 */ /* 0x000fc800000e0611 */
[----:B------:R-:W-:-:S04]  /*0a40*/  IMAD.WIDE.U32 R8, R15, R24, RZ ;  /* 0x000000180f087225 */ /* 0x000fc800078e00ff */
[----:B------:R-:W-:-:S04]  /*0a50*/  IMAD.WIDE.U32 R10, P0, R13, R25, R8 ;  /* 0x000000190d0a7225 */ /* 0x000fc80007800008 */
[----:B------:R-:W-:-:S04]  /*0a60*/  IMAD.WIDE.U32 R8, R13, R24, RZ ;  /* 0x000000180d087225 */ /* 0x000fc800078e00ff */
[----:B------:R-:W-:Y:S01]  /*0a70*/  IMAD.X R13, RZ, RZ, RZ, P0 ;  /* 0x000000ffff0d7224 */ /* 0x000fe200000e06ff */
[----:B------:R-:W-:Y:S01]  /*0a80*/  IADD3 RZ, P0, R9, R10, RZ ;  /* 0x0000000a09ff7210 */ /* 0x000fe20007f1e0ff */
[----:B------:R-:W-:-:S04]  /*0a90*/  IMAD.MOV.U32 R12, RZ, RZ, R11 ;  /* 0x000000ffff0c7224 */ /* 0x000fc800078e000b */
[----:B------:R-:W-:-:S08]  /*0aa0*/  IMAD.WIDE.U32.X R8, R15, R25, R12, P0 ;  /* 0x000000190f087225 */ /* 0x000fd000000e040c */
.L_x_9:
[----:B------:R-:W0:Y:S01]  /*0ab0*/  LDC.64 R24, c[0x0][0x640] ;  /* 0x00019000ff187b82 */ /* 0x000e220000000a00 */
[-CC-:B------:R-:W-:Y:S01]  /*0ac0*/  SHF.R.U64 R28, R8, R0.reuse, R9.reuse ;  /* 0x00000000081c7219 */ /* 0x180fe20000001209 */
[----:B------:R-:W-:Y:S01]  /*0ad0*/  IMAD R30, R7, R21, R4 ;  /* 0x00000015071e7224 */ /* 0x000fe200078e0204 */
[----:B------:R-:W-:Y:S01]  /*0ae0*/  SHF.R.U32.HI R0, RZ, R0, R9 ;  /* 0x00000000ff007219 */ /* 0x000fe20000011609 */
[----:B------:R-:W-:Y:S01]  /*0af0*/  IMAD.MOV.U32 R21, RZ, RZ, 0x1 ;  /* 0x00000001ff157424 */ /* 0x000fe200078e00ff */
[----:B------:R-:W-:-:S03]  /*0b00*/  IADD3 R5, P0, RZ, -R28, RZ ;  /* 0x8000001cff057210 */ /* 0x000fc60007f1e0ff */
[----:B------:R-:W1:Y:S02]  /*0b10*/  LDC R6, c[0x0][0x618] ;  /* 0x00018600ff067b82 */ /* 0x000e640000000800 */
[----:B------:R-:W-:-:S04]  /*0b20*/  IMAD.X R9, RZ, RZ, ~R0, P0 ;  /* 0x000000ffff097224 */ /* 0x000fc800000e0e00 */
[-C--:B------:R-:W-:Y:S02]  /*0b30*/  IMAD R0, R9, R26.reuse, RZ ;  /* 0x0000001a09007224 */ /* 0x080fe400078e02ff */
[----:B------:R-:W2:Y:S01]  /*0b40*/  LDC R11, c[0x0][0x608] ;  /* 0x00018200ff0b7b82 */ /* 0x000ea20000000800 */
[----:B------:R-:W-:-:S04]  /*0b50*/  IMAD.WIDE.U32 R8, R5, R26, R16 ;  /* 0x0000001a05087225 */ /* 0x000fc800078e0010 */
[----:B------:R-:W-:-:S03]  /*0b60*/  IMAD R5, R5, R27, R0 ;  /* 0x0000001b05057224 */ /* 0x000fc600078e0200 */
[----:B------:R-:W3:Y:S01]  /*0b70*/  LDC R12, c[0x0][0x658] ;  /* 0x00019600ff0c7b82 */ /* 0x000ee20000000800 */
[----:B0-----:R-:W-:Y:S01]  /*0b80*/  ISETP.NE.U32.AND P0, PT, R24, RZ, PT ;  /* 0x000000ff1800720c */ /* 0x001fe20003f05070 */
[----:B------:R-:W-:Y:S02]  /*0b90*/  IMAD.IADD R5, R9, 0x1, R5 ;  /* 0x0000000109057824 */ /* 0x000fe400078e0205 */
[----:B------:R-:W-:Y:S01]  /*0ba0*/  IMAD.MOV.U32 R9, RZ, RZ, -0x1 ;  /* 0xffffffffff097424 */ /* 0x000fe200078e00ff */
[----:B------:R-:W-:-:S03]  /*0bb0*/  ISETP.NE.AND.EX P0, PT, R25, RZ, PT, P0 ;  /* 0x000000ff1900720c */ /* 0x000fc60003f05300 */
[----:B------:R-:W0:Y:S01]  /*0bc0*/  LDC R15, c[0x0][0x600] ;  /* 0x00018000ff0f7b82 */ /* 0x000e220000000800 */
[-CC-:B-1----:R-:W-:Y:S02]  /*0bd0*/  SHF.R.U64 R13, R8, R6.reuse, R5.reuse ;  /* 0x00000006080d7219 */ /* 0x182fe40000001205 */
[----:B------:R-:W-:-:S05]  /*0be0*/  SHF.R.U32.HI R0, RZ, R6, R5 ;  /* 0x00000006ff007219 */ /* 0x000fca0000011605 */
[----:B------:R-:W1:Y:S01]  /*0bf0*/  LDC R14, c[0x0][0x648] ;  /* 0x00019200ff0e7b82 */ /* 0x000e620000000800 */
[-CC-:B--2---:R-:W-:Y:S02]  /*0c00*/  SHF.R.U64 R27, R13, R11.reuse, R0.reuse ;  /* 0x0000000b0d1b7219 */ /* 0x184fe40000001200 */
[----:B------:R-:W-:-:S05]  /*0c10*/  SHF.R.U32.HI R5, RZ, R11, R0 ;  /* 0x0000000bff057219 */ /* 0x000fca0000011600 */
[----:B------:R-:W2:Y:S01]  /*0c20*/  LDC R20, c[0x0][0x638] ;  /* 0x00018e00ff147b82 */ /* 0x000ea20000000800 */
[-CC-:B---3--:R-:W-:Y:S02]  /*0c30*/  SHF.R.U64 R26, R27, R12.reuse, R5.reuse ;  /* 0x0000000c1b1a7219 */ /* 0x188fe40000001205 */
[-C--:B------:R-:W-:Y:S02]  /*0c40*/  SHF.L.U32 R0, R9, R12.reuse, RZ ;  /* 0x0000000c09007219 */ /* 0x080fe400000006ff */
[----:B------:R-:W-:Y:S01]  /*0c50*/  SHF.R.U32.HI R5, RZ, R12, R5 ;  /* 0x0000000cff057219 */ /* 0x000fe20000011605 */
[----:B------:R-:W-:Y:S01]  /*0c60*/  IMAD.MOV.U32 R4, RZ, RZ, R26 ;  /* 0x000000ffff047224 */ /* 0x000fe200078e001a */
[----:B------:R-:W-:Y:S01]  /*0c70*/  LOP3.LUT R10, RZ, R0, RZ, 0x33, !PT ;  /* 0x00000000ff0a7212 */ /* 0x000fe200078e33ff */
[----:B------:R-:W3:Y:S01]  /*0c80*/  LDC R23, c[0x0][0x610] ;  /* 0x00018400ff177b82 */ /* 0x000ee20000000800 */
[----:B------:R-:W-:Y:S05]  /*0c90*/  @!P0 BRA `(.L_x_10) ;  /* 0x0000000000288947 */ /* 0x000fea0003800000 */
[----:B------:R-:W4:Y:S02]  /*0ca0*/  LDC R9, c[0x0][0x64c] ;  /* 0x00019300ff097b82 */ /* 0x000f240000000800 */
[----:B----4-:R-:W-:-:S05]  /*0cb0*/  IADD3 R9, P0, R26, R9, RZ ;  /* 0x000000091a097210 */ /* 0x010fca0007f1e0ff */
        /* <DEDUP_REMOVED lines=8> */
.L_x_10:
[----:B-1----:R-:W-:Y:S01]  /*0d40*/  SHF.R.U64 R4, R4, R14, R5 ;  /* 0x0000000e04047219 */ /* 0x002fe20000001205 */
[----:B0-----:R-:W-:Y:S01]  /*0d50*/  VIADD R6, R15, 0xffffffff ;  /* 0xffffffff0f067836 */ /* 0x001fe20000000000 */
[----:B------:R-:W-:Y:S02]  /*0d60*/  SHF.L.U32 R0, R21, R12, RZ ;  /* 0x0000000c15007219 */ /* 0x000fe400000006ff */
[----:B------:R-:W-:Y:S01]  /*0d70*/  LOP3.LUT R5, R27, R10, RZ, 0xc0, !PT ;  /* 0x0000000a1b057212 */ /* 0x000fe200078ec0ff */
[----:B------:R-:W-:Y:S01]  /*0d80*/  IMAD.MOV R7, RZ, RZ, -R4 ;  /* 0x000000ffff077224 */ /* 0x000fe200078e0a04 */
[----:B------:R-:W-:Y:S02]  /*0d90*/  SEL R3, R3, R30, !P1 ;  /* 0x0000001e03037207 */ /* 0x000fe40004800000 */
[----:B------:R-:W-:Y:S01]  /*0da0*/  LOP3.LUT R6, R13, R6, RZ, 0xc0, !PT ;  /* 0x000000060d067212 */ /* 0x000fe200078ec0ff */
[----:B------:R-:W-:Y:S02]  /*0db0*/  IMAD R4, R0, R4, R5 ;  /* 0x0000000400047224 */ /* 0x000fe400078e0205 */
[----:B--2---:R-:W-:-:S02]  /*0dc0*/  IMAD R0, R7, R20, R26 ;  /* 0x0000001407007224 */ /* 0x004fc400078e021a */
[----:B---3--:R-:W-:Y:S02]  /*0dd0*/  IMAD R3, R4, R23, R3 ;  /* 0x0000001704037224 */ /* 0x008fe400078e0203 */
[----:B------:R-:W-:Y:S02]  /*0de0*/  IMAD.MOV.U32 R5, RZ, RZ, 0x1 ;  /* 0x00000001ff057424 */ /* 0x000fe400078e00ff */
[----:B------:R-:W-:Y:S02]  /*0df0*/  IMAD R4, R0, R15, R6 ;  /* 0x0000000f00047224 */ /* 0x000fe400078e0206 */
[----:B------:R-:W-:Y:S01]  /*0e00*/  IMAD.MOV.U32 R23, RZ, RZ, R28 ;  /* 0x000000ffff177224 */ /* 0x000fe200078e001c */
[----:B------:R-:W-:Y:S02]  /*0e10*/  PRMT R0, R5, 0x7610, R0 ;  /* 0x0000761005007816 */ /* 0x000fe40000000000 */
[----:B------:R-:W-:Y:S02]  /*0e20*/  SEL R152, R4, R3, !P1 ;  /* 0x0000000304987207 */ /* 0x000fe40004800000 */
[----:B------:R-:W-:-:S07]  /*0e30*/  SEL R153, R3, R4, !P1 ;  /* 0x0000000403997207 */ /* 0x000fce0004800000 */
.L_x_8:
[----:B------:R-:W-:-:S08]  /*0e40*/  NOP ;  /* 0x0000000000007918 */ /* 0x000fd00000000000 */
[----:B------:R-:W0:Y:S02]  /*0e50*/  USETMAXREG.TRY_ALLOC.CTAPOOL UP0, 0xe8 ;  /* 0x000000e8000079c8 */ /* 0x000e240008000600 */
[----:B0-----:R-:W-:-:S13]  /*0e60*/  PLOP3.LUT P0, PT, PT, PT, UP0, 0x80, 0x0 ;  /* 0x000000000000781c */ /* 0x001fda0003f0f008 */
[----:B------:R-:W-:Y:S05]  /*0e70*/  @!P0 BRA `(.L_x_8) ;  /* 0xfffffffc00f08947 */ /* 0x000fea000383ffff */
[----:B------:R-:W-:Y:S01]  /*0e80*/  ULDC.64 UR4, c[0x0][0x598] ;  /* 0x0001660000047ab9 */ /* 0x000fe20000000a00 */
[----:B------:R-:W-:Y:S01]  /*0e90*/  ULDC.64 UR36, c[0x0][0x208] ;  /* 0x0000820000247ab9 */ /* 0x000fe20000000a00 */
[----:B------:R-:W-:-:S04]  /*0ea0*/  ISETP.NE.U32.AND P0, PT, RZ, UR4, PT ;  /* 0x00000004ff007c0c */ /* 0x000fc8000bf05070 */
[----:B------:R-:W-:-:S13]  /*0eb0*/  ISETP.NE.AND.EX P0, PT, RZ, UR5, PT, P0 ;  /* 0x00000005ff007c0c */ /* 0x000fda000bf05300 */
[----:B------:R-:W-:Y:S05]  /*0ec0*/  @!P0 BRA `(.L_x_11) ;  /* 0x00000000001c8947 */ /* 0x000fea0003800000 */
[----:B------:R-:W0:Y:S02]  /*0ed0*/  LDC.64 R4, c[0x0][0x598] ;  /* 0x00016600ff047b82 */ /* 0x000e240000000a00 */
[----:B0-----:R-:W2:Y:S02]  /*0ee0*/  LDG.E.64 R4, desc[UR36][R4.64] ;  /* 0x0000002404047981 */ /* 0x001ea4000c1e1b00 */
[----:B--2---:R-:W-:-:S04]  /*0ef0*/  ISETP.NE.U32.AND P0, PT, R4, RZ, PT ;  /* 0x000000ff0400720c */ /* 0x004fc80003f05070 */
[----:B------:R-:W-:-:S13]  /*0f00*/  ISETP.NE.AND.EX P0, PT, R5, RZ, PT, P0 ;  /* 0x000000ff0500720c */ /* 0x000fda0003f05300 */
[----:B------:R-:W-:Y:S05]  /*0f10*/  @!P0 BRA `(.L_x_11) ;  /* 0x0000000000088947 */ /* 0x000fea0003800000 */
[----:B------:R0:W5:Y:S01]  /*0f20*/  LD.E R154, desc[UR36][R4.64] ;  /* 0x00000024049a7980 */ /* 0x000162000c101900 */
[----:B------:R-:W-:Y:S05]  /*0f30*/  BRA `(.L_x_12) ;  /* 0x0000000000247947 */ /* 0x000fea0003800000 */
.L_x_11:
[----:B------:R-:W-:Y:S02]  /*0f40*/  ULDC.64 UR4, c[0x0][0x588] ;  /* 0x0001620000047ab9 */ /* 0x000fe40000000a00 */
[----:B------:R-:W-:-:S04]  /*0f50*/  ISETP.NE.U32.AND P0, PT, RZ, UR4, PT ;  /* 0x00000004ff007c0c */ /* 0x000fc8000bf05070 */
[----:B------:R-:W-:-:S13]  /*0f60*/  ISETP.NE.AND.EX P0, PT, RZ, UR5, PT, P0 ;  /* 0x00000005ff007c0c */ /* 0x000fda000bf05300 */
[----:B------:R-:W-:Y:S05]  /*0f70*/  @!P0 BRA `(.L_x_13) ;  /* 0x00000000000c8947 */ /* 0x000fea0003800000 */
[----:B------:R-:W0:Y:S02]  /*0f80*/  LDC.64 R154, c[0x0][0x588] ;  /* 0x00016200ff9a7b82 */ /* 0x000e240000000a00 */
[----:B0-----:R1:W5:Y:S01]  /*0f90*/  LDG.E R154, desc[UR36][R154.64] ;  /* 0x000000249a9a7981 */ /* 0x001362000c1e1900 */
[----:B------:R-:W-:Y:S05]  /*0fa0*/  BRA `(.L_x_12) ;  /* 0x0000000000087947 */ /* 0x000fea0003800000 */
.L_x_13:
[----:B------:R-:W-:Y:S02]  /*0fb0*/  ULDC UR4, c[0x0][0x580] ;  /* 0x0001600000047ab9 */ /* 0x000fe40000000800 */
[----:B------:R-:W-:-:S07]  /*0fc0*/  IMAD.U32 R154, RZ, RZ, UR4 ;  /* 0x00000004ff9a7e24 */ /* 0x000fce000f8e00ff */
.L_x_12:
[----:B------:R-:W-:Y:S02]  /*0fd0*/  ULDC.64 UR4, c[0x0][0x5a0] ;  /* 0x0001680000047ab9 */ /* 0x000fe40000000a00 */
[----:B------:R-:W-:-:S04]  /*0fe0*/  ISETP.NE.U32.AND P0, PT, RZ, UR4, PT ;  /* 0x00000004ff007c0c */ /* 0x000fc8000bf05070 */
[----:B------:R-:W-:-:S13]  /*0ff0*/  ISETP.NE.AND.EX P0, PT, RZ, UR5, PT, P0 ;  /* 0x00000005ff007c0c */ /* 0x000fda000bf05300 */
[----:B------:R-:W-:Y:S05]  /*1000*/  @!P0 BRA `(.L_x_14) ;  /* 0x00000000001c8947 */ /* 0x000fea0003800000 */
[----:B0-----:R-:W0:Y:S02]  /*1010*/  LDC.64 R4, c[0x0][0x5a0] ;  /* 0x00016800ff047b82 */ /* 0x001e240000000a00 */
[----:B0-----:R-:W2:Y:S02]  /*1020*/  LDG.E.64 R4, desc[UR36][R4.64] ;  /* 0x0000002404047981 */ /* 0x001ea4000c1e1b00 */
[----:B--2---:R-:W-:-:S04]  /*1030*/  ISETP.NE.U32.AND P0, PT, R4, RZ, PT ;  /* 0x000000ff0400720c */ /* 0x004fc80003f05070 */
[----:B------:R-:W-:-:S13]  /*1040*/  ISETP.NE.AND.EX P0, PT, R5, RZ, PT, P0 ;  /* 0x000000ff0500720c */ /* 0x000fda0003f05300 */
[----:B------:R-:W-:Y:S05]  /*1050*/  @!P0 BRA `(.L_x_14) ;  /* 0x0000000000088947 */ /* 0x000fea0003800000 */
[----:B-1----:R0:W5:Y:S01]  /*1060*/  LD.E R155, desc[UR36][R4.64] ;  /* 0x00000024049b7980 */ /* 0x002162000c101900 */
[----:B------:R-:W-:Y:S05]  /*1070*/  BRA `(.L_x_15) ;  /* 0x0000000000247947 */ /* 0x000fea0003800000 */
.L_x_14:
[----:B------:R-:W-:Y:S02]  /*1080*/  ULDC.64 UR4, c[0x0][0x590] ;  /* 0x0001640000047ab9 */ /* 0x000fe40000000a00 */
[----:B------:R-:W-:-:S04]  /*1090*/  ISETP.NE.U32.AND P0, PT, RZ, UR4, PT ;  /* 0x00000004ff007c0c */ /* 0x000fc8000bf05070 */
[----:B------:R-:W-:-:S13]  /*10a0*/  ISETP.NE.AND.EX P0, PT, RZ, UR5, PT, P0 ;  /* 0x00000005ff007c0c */ /* 0x000fda000bf05300 */
[----:B------:R-:W-:Y:S05]  /*10b0*/  @!P0 BRA `(.L_x_16) ;  /* 0x00000000000c8947 */ /* 0x000fea0003800000 */
[----:B0-----:R-:W1:Y:S02]  /*10c0*/  LDC.64 R4, c[0x0][0x590] ;  /* 0x00016400ff047b82 */ /* 0x001e640000000a00 */
[----:B-1----:R1:W5:Y:S01]  /*10d0*/  LDG.E R155, desc[UR36][R4.64] ;  /* 0x00000024049b7981 */ /* 0x002362000c1e1900 */
[----:B------:R-:W-:Y:S05]  /*10e0*/  BRA `(.L_x_15) ;  /* 0x0000000000087947 */ /* 0x000fea0003800000 */
.L_x_16:
[----:B------:R-:W-:Y:S02]  /*10f0*/  ULDC UR4, c[0x0][0x584] ;  /* 0x0001610000047ab9 */ /* 0x000fe40000000800 */
[----:B-1----:R-:W-:-:S07]  /*1100*/  IMAD.U32 R155, RZ, RZ, UR4 ;  /* 0x00000004ff9b7e24 */ /* 0x002fce000f8e00ff */
.L_x_15:
[----:B------:R-:W-:-:S13]  /*1110*/  LOP3.LUT P0, RZ, R0, 0xff, RZ, 0xc0, !PT ;  /* 0x000000ff00ff7812 */ /* 0x000fda000780c0ff */
[----:B------:R-:W-:Y:S05]  /*1120*/  @!P0 EXIT ;  /* 0x000000000000894d */ /* 0x000fea0003800000 */
[----:B------:R-:W-:Y:S01]  /*1130*/  ULDC UR4, c[0x0][0x28c] ;  /* 0x0000a30000047ab9 */ /* 0x000fe20000000800 */
[----:B------:R-:W-:Y:S01]  /*1140*/  LOP3.LUT R157, R19, 0x1, RZ, 0xfc, !PT ;  /* 0x00000001139d7812 */ /* 0x000fe200078efcff */
[----:B------:R-:W-:Y:S01]  /*1150*/  UIADD3 UR4, UR4, 0x3f, URZ ;  /* 0x0000003f04047890 */ /* 0x000fe2000fffe03f */
[----:B------:R-:W-:Y:S01]  /*1160*/  UMOV UR38, URZ ;  /* 0x0000003f00267c82 */ /* 0x000fe20008000000 */
[----:B------:R-:W-:Y:S02]  /*1170*/  UMOV UR39, URZ ;  /* 0x0000003f00277c82 */ /* 0x000fe40008000000 */
[----:B------:R-:W-:-:S04]  /*1180*/  USHF.R.S32.HI UR5, URZ, 0x1f, UR4 ;  /* 0x0000001f3f057899 */ /* 0x000fc80008011404 */
[----:B------:R-:W-:-:S04]  /*1190*/  ULEA.HI UR5, UR5, UR4, URZ, 0x6 ;  /* 0x0000000405057291 */ /* 0x000fc8000f8f303f */
[----:B------:R-:W-:-:S12]  /*11a0*/  USHF.R.S32.HI UR40, URZ, 0x6, UR5 ;  /* 0x000000063f287899 */ /* 0x000fd80008011405 */
.L_x_292:
[----:B------:R-:W-:Y:S01]  /*11b0*/  LOP3.LUT R0, R18, 0x80, RZ, 0xc0, !PT ;  /* 0x0000008012007812 */ /* 0x000fe200078ec0ff */
[----:B--2---:R-:W2:Y:S01]  /*11c0*/  S2UR UR7, SR_CgaCtaId ;  /* 0x00000000000779c3 */ /* 0x004ea20000008800 */
[----:B------:R-:W-:Y:S02]  /*11d0*/  UMOV UR6, 0x400 ;  /* 0x0000040000067882 */ /* 0x000fe40000000000 */
[----:B------:R-:W-:-:S06]  /*11e0*/  SHF.R.U32.HI R0, RZ, 0x7, R0 ;  /* 0x00000007ff007819 */ /* 0x000fcc0000011600 */
[----:B---3--:R-:W3:Y:S01]  /*11f0*/  SHFL.IDX PT, R0, R0, RZ, 0x1f ;  /* 0x00001fff00007589 */ /* 0x008ee200000e0000 */
[----:B--2---:R-:W-:Y:S01]  /*1200*/  ULEA UR6, UR7, UR6, 0x18 ;  /* 0x0000000607067291 */ /* 0x004fe2000f8ec03f */
[----:B---3--:R-:W-:-:S13]  /*1210*/  R2UR UR4, R0 ;  /* 0x00000000000472ca */ /* 0x008fda00000e0000 */
[----:B------:R-:W-:-:S04]  /*1220*/  ULEA.HI UR5, UR4, UR4, URZ, 0x1 ;  /* 0x0000000404057291 */ /* 0x000fc8000f8f083f */
[----:B------:R-:W-:-:S04]  /*1230*/  ULOP3.LUT UR5, UR5, 0x7fffe, URZ, 0xc0, !UPT ;  /* 0x0007fffe05057892 */ /* 0x000fc8000f8ec03f */
[----:B------:R-:W-:-:S03]  /*1240*/  UIADD3 UR5, UR4, -UR5, URZ ;  /* 0x8000000504057290 */ /* 0x000fc6000fffe03f */
[----:B------:R-:W-:Y:S01]  /*1250*/  ULDC UR4, c[0x0][0x28c] ;  /* 0x0000a30000047ab9 */ /* 0x000fe20000000800 */
[----:B------:R-:W-:Y:S01]  /*1260*/  ULEA UR5, UR5, UR6, 0xd ;  /* 0x0000000605057291 */ /* 0x000fe2000f8e683f */
[----:B------:R-:W-:-:S03]  /*1270*/  ISETP.LT.AND P0, PT, RZ, UR4, PT ;  /* 0x00000004ff007c0c */ /* 0x000fc6000bf01270 */
[----:B------:R-:W-:-:S04]  /*1280*/  UIADD3 UR5, UR5, 0x100, URZ ;  /* 0x0000010005057890 */ /* 0x000fc8000fffe03f */
[----:B------:R-:W-:-:S04]  /*1290*/  USHF.R.U32.HI UR5, URZ, 0x4, UR5 ;  /* 0x000000043f057899 */ /* 0x000fc80008011605 */
[----:B------:R-:W-:Y:S02]  /*12a0*/  ULOP3.LUT UR41, UR5, 0x3fff, URZ, 0xc0, !UPT ;  /* 0x00003fff05297892 */ /* 0x000fe4000f8ec03f */
[----:B-1----:R-:W-:Y:S10]  /*12b0*/  @P0 BRA `(.L_x_17) ;  /* 0x0000000000400947 */ /* 0x002ff40003800000 */
[----:B------:R-:W-:Y:S01]  /*12c0*/  MOV R0, 0x0 ;  /* 0x0000000000007802 */ /* 0x000fe20000000f00 */
[----:B------:R-:W-:Y:S01]  /*12d0*/  ULDC.64 UR4, c[0x4][0x68] ;  /* 0x01001a0000047ab9 */ /* 0x000fe20000000a00 */
[----:B------:R-:W-:Y:S01]  /*12e0*/  ULDC.64 UR6, c[0x4][0x8] ;  /* 0x0100020000067ab9 */ /* 0x000fe20000000a00 */
[----:B01----:R-:W-:Y:S01]  /*12f0*/  IMAD.U32 R4, RZ, RZ, UR4 ;  /* 0x00000004ff047e24 */ /* 0x003fe2000f8e00ff */
[----:B------:R0:W1:Y:S01]  /*1300*/  LDC.64 R14, c[0x4][R0] ;  /* 0x01000000000e7b82 */ /* 0x0000620000000a00 */
[----:B------:R-:W-:Y:S01]  /*1310*/  IMAD.U32 R5, RZ, RZ, UR5 ;  /* 0x00000005ff057e24 */ /* 0x000fe2000f8e00ff */
[----:B------:R-:W-:Y:S01]  /*1320*/  ULDC.64 UR4, c[0x4][0x70] ;  /* 0x01001c0000047ab9 */ /* 0x000fe20000000a00 */
[----:B------:R-:W-:Y:S02]  /*1330*/  IMAD.U32 R10, RZ, RZ, UR6 ;  /* 0x00000006ff0a7e24 */ /* 0x000fe4000f8e00ff */
[----:B------:R-:W-:Y:S02]  /*1340*/  IMAD.U32 R6, RZ, RZ, UR4 ;  /* 0x00000004ff067e24 */ /* 0x000fe4000f8e00ff */
[----:B------:R-:W-:-:S02]  /*1350*/  IMAD.U32 R7, RZ, RZ, UR5 ;  /* 0x00000005ff077e24 */ /* 0x000fc4000f8e00ff */
[----:B------:R-:W-:Y:S02]  /*1360*/  IMAD.U32 R11, RZ, RZ, UR7 ;  /* 0x00000007ff0b7e24 */ /* 0x000fe4000f8e00ff */
[----:B------:R-:W-:Y:S02]  /*1370*/  IMAD.MOV.U32 R8, RZ, RZ, 0x1e1 ;  /* 0x000001e1ff087424 */ /* 0x000fe400078e00ff */
[----:B------:R-:W-:Y:S02]  /*1380*/  IMAD.MOV.U32 R12, RZ, RZ, 0x1 ;  /* 0x00000001ff0c7424 */ /* 0x000fe400078e00ff */
[----:B0-----:R-:W-:-:S07]  /*1390*/  IMAD.MOV.U32 R13, RZ, RZ, RZ ;  /* 0x000000ffff0d7224 */ /* 0x001fce00078e00ff */
[----:B------:R-:W-:-:S07]  /*13a0*/  LEPC R20, `(.L_x_17) ;  /* 0x000000001014794e */ /* 0x000fce0000000000 */
[----:B-1---5:R-:W-:Y:S05]  /*13b0*/  CALL.ABS.NOINC R14 ;  /* 0x000000000e007343 */ /* 0x022fea0003c00000 */
.L_x_17:
[----:B------:R-:W-:-:S13]  /*13c0*/  ISETP.NE.AND P0, PT, R157, 0x3, PT ;  /* 0x000000039d00780c */ /* 0x000fda0003f05270 */
[----:B------:R-:W-:Y:S05]  /*13d0*/  @!P0 BRA `(.L_x_18) ;  /* 0x0000000000048947 */ /* 0x000fea0003800000 */
[----:B------:R-:W-:Y:S01]  /*13e0*/  BPT.TRAP 0x1 ;  /* 0x000000040000795c */ /* 0x000fe20000300000 */
.L_x_18:
[----:B------:R-:W2:Y:S01]  /*13f0*/  S2UR UR5, SR_CgaCtaId ;  /* 0x00000000000579c3 */ /* 0x000ea20000008800 */
[----:B------:R-:W-:Y:S01]  /*1400*/  UMOV UR4, 0x400 ;  /* 0x0000040000047882 */ /* 0x000fe20000000000 */
[----:B------:R-:W-:Y:S02]  /*1410*/  IMAD.U32 R0, RZ, RZ, UR38 ;  /* 0x00000026ff007e24 */ /* 0x000fe4000f8e00ff */
[----:B------:R-:W-:-:S03]  /*1420*/  IMAD.U32 R3, RZ, RZ, UR39 ;  /* 0x00000027ff037e24 */ /* 0x000fc6000f8e00ff */
[----:B------:R-:W-:Y:S01]  /*1430*/  SHF.L.U32 R0, R0, 0x1f, RZ ;  /* 0x0000001f00007819 */ /* 0x000fe200000006ff */
[----:B--2---:R-:W-:-:S06]  /*1440*/  ULEA UR4, UR5, UR4, 0x18 ;  /* 0x0000000405047291 */ /* 0x004fcc000f8ec03f */
[----:B------:R-:W-:-:S04]  /*1450*/  IMAD.U32 R6, RZ, RZ, UR4 ;  /* 0x00000004ff067e24 */ /* 0x000fc8000f8e00ff */
[----:B------:R-:W-:-:S04]  /*1460*/  IMAD R3, R3, 0x8, R6 ;  /* 0x0000000803037824 */ /* 0x000fc800078e0206 */
[----:B------:R2:W3:Y:S01]  /*1470*/  SYNCS.PHASECHK.TRANS64.TRYWAIT P1, [R3+URZ], R0 ;  /* 0x00000000030075a7 */ /* 0x0004e2000802017f */
[----:B------:R-:W-:Y:S05]  /*1480*/  @!P0 BRA `(.L_x_19) ;  /* 0x0000000000048947 */ /* 0x000fea0003800000 */
[----:B------:R-:W-:Y:S01]  /*1490*/  BPT.TRAP 0x1 ;  /* 0x000000040000795c */ /* 0x000fe20000300000 */
.L_x_19:
[----:B---3--:R-:W-:Y:S05]  /*14a0*/  @P1 BRA `(.L_x_20) ;  /* 0x0000000000081947 */ /* 0x008fea0003800000 */
[----:B------:R-:W3:Y:S02]  /*14b0*/  SYNCS.PHASECHK.TRANS64.TRYWAIT P1, [R3+URZ], R0 ;  /* 0x00000000030075a7 */ /* 0x000ee4000802017f */
[----:B---3--:R-:W-:Y:S05]  /*14c0*/  @!P1 BRA `(.L_x_21) ;  /* 0x000000a400049947 */ /* 0x008fea0003800000 */
.L_x_20:
[----:B------:R-:W-:-:S04]  /*14d0*/  UISETP.LT.AND UP0, UPT, UR40, 0x1, UPT ;  /* 0x000000012800788c */ /* 0x000fc8000bf01270 */
[----:B------:R-:W-:-:S06]  /*14e0*/  USEL UR4, UR40, 0x1, UP0 ;  /* 0x0000000128047887 */ /* 0x000fcc0008000000 */
[----:B--23--:R-:W-:Y:S01]  /*14f0*/  IMAD.U32 R0, RZ, RZ, UR4 ;  /* 0x00000004ff007e24 */ /* 0x00cfe2000f8e00ff */
[----:B------:R-:W-:Y:S05]  /*1500*/  WARPSYNC.ALL ;  /* 0x0000000000007948 */ /* 0x000fea0003800000 */
[----:B------:R-:W-:-:S04]  /*1510*/  IADD3 R0, -R0, UR40, RZ ;  /* 0x0000002800007c10 */ /* 0x000fc8000fffe1ff */
[----:B------:R-:W-:Y:S02]  /*1520*/  ISETP.GE.AND P1, PT, R0, 0x1, PT ;  /* 0x000000010000780c */ /* 0x000fe40003f26270 */
[----:B------:R-:W-:Y:S01]  /*1530*/  R2UR UR4, R6 ;  /* 0x00000000060472ca */ /* 0x000fe200000e0000 */
[----:B------:R-:W-:Y:S01]  /*1540*/  WARPGROUP.ARRIVE ;  /* 0x00000000000079c5 */ /* 0x000fe20000000000 */
[----:B------:R-:W-:Y:S01]  /*1550*/  UMOV UR9, 0x40000040 ;  /* 0x4000004000097882 */ /* 0x000fe20000000000 */
[----:B------:R-:W-:-:S10]  /*1560*/  UMOV UR11, 0x40000040 ;  /* 0x40000040000b7882 */ /* 0x000fd40000000000 */
[----:B------:R-:W-:-:S04]  /*1570*/  UIADD3 UR4, UR4, 0x14100, URZ ;  /* 0x0001410004047890 */ /* 0x000fc8000fffe03f */
[----:B------:R-:W-:-:S04]  /*1580*/  USHF.R.U32.HI UR4, URZ, 0x4, UR4 ;  /* 0x000000043f047899 */ /* 0x000fc80008011604 */
[----:B------:R-:W-:Y:S02]  /*1590*/  ULOP3.LUT UR5, UR4, 0x3fff, URZ, 0xc0, !UPT ;  /* 0x00003fff04057892 */ /* 0x000fe4000f8ec03f */
[----:B------:R-:W-:Y:S02]  /*15a0*/  ULOP3.LUT UR4, UR41, 0x10000, URZ, 0xfc, !UPT ;  /* 0x0001000029047892 */ /* 0x000fe4000f8efc3f */
[----:B------:R-:W-:Y:S02]  /*15b0*/  ULOP3.LUT UR5, UR5, 0x10000, URZ, 0xfc, !UPT ;  /* 0x0001000005057892 */ /* 0x000fe4000f8efc3f */
[----:B------:R-:W-:Y:S02]  /*15c0*/  ULEA UR6, UR39, UR4, 0xa ;  /* 0x0000000427067291 */ /* 0x000fe4000f8e503f */
[----:B------:R-:W-:-:S05]  /*15d0*/  ULEA UR7, UR39, UR5, 0xb ;  /* 0x0000000527077291 */ /* 0x000fca000f8e583f */
[----:B------:R-:W-:Y:S02]  /*15e0*/  UMOV UR8, UR6 ;  /* 0x0000000600087c82 */ /* 0x000fe40008000000 */
[----:B------:R-:W-:Y:S02]  /*15f0*/  UMOV UR10, UR7 ;  /* 0x00000007000a7c82 */ /* 0x000fe40008000000 */
[----:B------:R-:W-:Y:S01]  /*1600*/  HGMMA.64x256x16.F32.BF16 R24, gdesc[UR8], RZ, !UPT, gsb0 ;  /* 0x03e00000081879f0 */ /* 0x000fe2000c0018ff */
[----:B------:R-:W-:Y:S02]  /*1610*/  UIADD3 UR8, UR6, 0x2, URZ ;  /* 0x0000000206087890 */ /* 0x000fe4000fffe03f */
[----:B------:R-:W-:Y:S01]  /*1620*/  UIADD3 UR10, UR7, 0x2, URZ ;  /* 0x00000002070a7890 */ /* 0x000fe2000fffe03f */
[----:B------:R-:W-:Y:S01]  /*1630*/  UMOV UR9, 0x40000040 ;  /* 0x4000004000097882 */ /* 0x000fe20000000000 */
[----:B------:R-:W-:Y:S01]  /*1640*/  UMOV UR11, 0x40000040 ;  /* 0x40000040000b7882 */ /* 0x000fe20000000000 */
[----:B------:R-:W-:-:S02]  /*1650*/  WARPGROUP.DEPBAR.LE gsb0, 0x0 ;  /* 0x00008000000079c5 */ /* 0x000fc40000010000 */
[----:B------:R-:W-:-:S15]  /*1660*/  WARPGROUP.ARRIVE ;  /* 0x00000000000079c5 */ /* 0x000fde0000000000 */
[----:B------:R-:W-:-:S05]  /*1670*/  NOP ;  /* 0x0000000000007918 */ /* 0x000fca0000000000 */
[----:B------:R-:W-:Y:S01]  /*1680*/  HGMMA.64x256x16.F32.BF16 R24, gdesc[UR8], R24, gsb0 ;  /* 0x03e00000081879f0 */ /* 0x000fe20008001818 */
[----:B------:R-:W-:Y:S02]  /*1690*/  UIADD3 UR8, UR6, 0x4, URZ ;  /* 0x0000000406087890 */ /* 0x000fe4000fffe03f */
[----:B------:R-:W-:Y:S01]  /*16a0*/  UIADD3 UR10, UR7, 0x4, URZ ;  /* 0x00000004070a7890 */ /* 0x000fe2000fffe03f */
[----:B------:R-:W-:Y:S01]  /*16b0*/  UMOV UR9, 0x40000040 ;  /* 0x4000004000097882 */ /* 0x000fe20000000000 */
[----:B------:R-:W-:Y:S01]  /*16c0*/  UMOV UR11, 0x40000040 ;  /* 0x40000040000b7882 */ /* 0x000fe20000000000 */
[----:B------:R-:W-:Y:S02]  /*16d0*/  WARPGROUP.DEPBAR.LE gsb0, 0x0 ;  /* 0x00008000000079c5 */ /* 0x000fe40000010000 */
        /* <DEDUP_REMOVED lines=10> */
[----:B------:R-:W-:Y:S03]  /*1780*/  HGMMA.64x256x16.F32.BF16 R24, gdesc[UR8], R24, gsb0 ;  /* 0x03e00000081879f0 */ /* 0x000fe60008001818 */
[----:B------:R-:W-:Y:S02]  /*1790*/  WARPGROUP.DEPBAR.LE gsb0, 0x0 ;  /* 0x00008000000079c5 */ /* 0x000fe40000010000 */
[----:B------:R-:W-:Y:S05]  /*17a0*/  @!P1 BRA `(.L_x_22) ;  /* 0x0000000400309947 */ /* 0x000fea0003800000 */
[----:B------:R-:W-:Y:S02]  /*17b0*/  UIADD3 UR6, UR39, 0x1, URZ ;  /* 0x0000000127067890 */ /* 0x000fe4000fffe03f */
[----:B------:R-:W-:Y:S02]  /*17c0*/  IMAD.U32 R3, RZ, RZ, UR39 ;  /* 0x00000027ff037e24 */ /* 0x000fe4000f8e00ff */
[----:B------:R-:W-:-:S04]  /*17d0*/  UISETP.NE.AND UP0, UPT, UR6, 0x5, UPT ;  /* 0x000000050600788c */ /* 0x000fc8000bf05270 */
[----:B------:R-:W-:Y:S02]  /*17e0*/  USEL UR7, URZ, 0x1, UP0 ;  /* 0x000000013f077887 */ /* 0x000fe40008000000 */
[----:B------:R-:W-:Y:S02]  /*17f0*/  USEL UR6, UR6, URZ, UP0 ;  /* 0x0000003f06067287 */ /* 0x000fe40008000000 */
[----:B------:R-:W-:-:S06]  /*1800*/  ULOP3.LUT UR7, UR38, UR7, URZ, 0x3c, !UPT ;  /* 0x0000000726077292 */ /* 0x000fcc000f8e3c3f */
[----:B------:R-:W-:-:S07]  /*1810*/  IMAD.U32 R7, RZ, RZ, UR7 ;  /* 0x00000007ff077e24 */ /* 0x000fce000f8e00ff */
.L_x_29:
[----:B------:R-:W-:Y:S05]  /*1820*/  @!P0 BRA `(.L_x_23) ;  /* 0x0000000000048947 */ /* 0x000fea0003800000 */
[----:B------:R-:W-:Y:S01]  /*1830*/  BPT.TRAP 0x1 ;  /* 0x000000040000795c */ /* 0x000fe20000300000 */
.L_x_23:
[----:B------:R-:W2:Y:S01]  /*1840*/  S2UR UR8, SR_CgaCtaId ;  /* 0x00000000000879c3 */ /* 0x000ea20000008800 */
[----:B------:R-:W-:Y:S01]  /*1850*/  UMOV UR7, 0x400 ;  /* 0x0000040000077882 */ /* 0x000fe20000000000 */
[----:B01----:R-:W-:Y:S01]  /*1860*/  IMAD.U32 R5, RZ, RZ, UR6 ;  /* 0x00000006ff057e24 */ /* 0x003fe2000f8e00ff */
[----:B------:R-:W-:Y:S01]  /*1870*/  SHF.L.U32 R4, R7, 0x1f, RZ ;  /* 0x0000001f07047819 */ /* 0x000fe200000006ff */
[----:B--2---:R-:W-:-:S06]  /*1880*/  ULEA UR7, UR8, UR7, 0x18 ;  /* 0x0000000708077291 */ /* 0x004fcc000f8ec03f */
[----:B------:R-:W-:-:S04]  /*1890*/  IMAD.U32 R6, RZ, RZ, UR7 ;  /* 0x00000007ff067e24 */ /* 0x000fc8000f8e00ff */
[----:B------:R-:W-:-:S04]  /*18a0*/  IMAD R5, R5, 0x8, R6 ;  /* 0x0000000805057824 */ /* 0x000fc800078e0206 */
[----:B------:R0:W1:Y:S01]  /*18b0*/  SYNCS.PHASECHK.TRANS64.TRYWAIT P1, [R5+URZ], R4 ;  /* 0x00000004050075a7 */ /* 0x000062000802017f */
[----:B------:R-:W-:Y:S05]  /*18c0*/  @!P0 BRA `(.L_x_24) ;  /* 0x0000000000048947 */ /* 0x000fea0003800000 */
[----:B------:R-:W-:Y:S01]  /*18d0*/  BPT.TRAP 0x1 ;  /* 0x000000040000795c */ /* 0x000fe20000300000 */
.L_x_24:
[----:B-1----:R-:W-:Y:S05]  /*18e0*/  @P1 BRA `(.L_x_25) ;  /* 0x0000000000081947 */ /* 0x002fea0003800000 */
[----:B------:R-:W1:Y:S02]  /*18f0*/  SYNCS.PHASECHK.TRANS64.TRYWAIT P1, [R5+URZ], R4 ;  /* 0x00000004050075a7 */ /* 0x000e64000802017f */
[----:B-1----:R-:W-:Y:S05]  /*1900*/  @!P1 BRA `(.L_x_26) ;  /* 0x000000a000089947 */ /* 0x002fea0003800000 */
.L_x_25:
[----:B------:R-:W-:Y:S01]  /*1910*/  ULEA UR7, UR6, UR4, 0xa ;  /* 0x0000000406077291 */ /* 0x000fe2000f8e503f */
[----:B------:R-:W-:Y:S01]  /*1920*/  WARPGROUP.ARRIVE ;  /* 0x00000000000079c5 */ /* 0x000fe20000000000 */
[----:B------:R-:W-:Y:S01]  /*1930*/  ULEA UR12, UR6, UR5, 0xb ;  /* 0x00000005060c7291 */ /* 0x000fe2000f8e583f */
[----:B------:R-:W-:Y:S01]  /*1940*/  UMOV UR9, 0x40000040 ;  /* 0x4000004000097882 */ /* 0x000fe20000000000 */
[----:B------:R-:W-:-:S03]  /*1950*/  UMOV UR11, 0x40000040 ;  /* 0x40000040000b7882 */ /* 0x000fc60000000000 */
[----:B------:R-:W-:Y:S02]  /*1960*/  UMOV UR8, UR7 ;  /* 0x0000000700087c82 */ /* 0x000fe40008000000 */
[----:B------:R-:W-:Y:S02]  /*1970*/  UMOV UR10, UR12 ;  /* 0x0000000c000a7c82 */ /* 0x000fe40008000000 */
[----:B------:R-:W-:Y:S01]  /*1980*/  HGMMA.64x256x16.F32.BF16 R24, gdesc[UR8], R24, gsb0 ;  /* 0x03e00000081879f0 */ /* 0x000fe20008001818 */
        /* <DEDUP_REMOVED lines=26> */
[----:B------:R-:W-:Y:S01]  /*1b30*/  BPT.TRAP 0x1 ;  /* 0x000000040000795c */ /* 0x000fe20000300000 */
.L_x_27:
[----:B------:R-:W-:-:S13]  /*1b40*/  ISETP.NE.AND P1, PT, R156, RZ, PT ;  /* 0x000000ff9c00720c */ /* 0x000fda0003f25270 */
[----:B01----:R-:W-:-:S04]  /*1b50*/  @P1 IMAD R4, R3, 0x8, R6 ;  /* 0x0000000803041824 */ /* 0x003fc800078e0206 */
[----:B------:R-:W-:-:S05]  /*1b60*/  @P1 VIADD R5, R4, 0x28 ;  /* 0x0000002804051836 */ /* 0x000fca0000000000 */
[----:B------:R-:W-:-:S04]  /*1b70*/  @P1 PRMT R5, R22, 0x654, R5 ;  /* 0x0000065416051816 */ /* 0x000fc80000000005 */
[----:B------:R0:W-:Y:S01]  /*1b80*/  @P1 SYNCS.ARRIVE.TRANS64.RED.A1T0 RZ, [R5+URZ], RZ ;  /* 0x000000ff05ff19a7 */ /* 0x0001e2000810043f */
[----:B------:R-:W-:-:S13]  /*1b90*/  ISETP.GT.U32.AND P1, PT, R19, 0x1, PT ;  /* 0x000000011300780c */ /* 0x000fda0003f24070 */
[----:B0-----:R-:W-:Y:S05]  /*1ba0*/  @P1 BRA `(.L_x_28) ;  /* 0x0000000000041947 */ /* 0x001fea0003800000 */
[----:B------:R-:W-:Y:S01]  /*1bb0*/  BPT.TRAP 0x1 ;  /* 0x000000040000795c */ /* 0x000fe20000300000 */
.L_x_28:
[----:B------:R-:W-:Y:S01]  /*1bc0*/  UIADD3 UR6, UR6, 0x1, URZ ;  /* 0x0000000106067890 */ /* 0x000fe2000fffe03f */
[C---:B------:R-:W-:Y:S01]  /*1bd0*/  ISETP.GT.AND P2, PT, R0.reuse, 0x1, PT ;  /* 0x000000010000780c */ /* 0x040fe20003f44270 */
[----:B------:R-:W-:Y:S02]  /*1be0*/  VIADD R3, R3, 0x1 ;  /* 0x0000000103037836 */ /* 0x000fe40000000000 */
[----:B------:R-:W-:Y:S01]  /*1bf0*/  UISETP.NE.AND UP0, UPT, UR6, 0x5, UPT ;  /* 0x000000050600788c */ /* 0x000fe2000bf05270 */
[----:B------:R-:W-:Y:S02]  /*1c00*/  VIADD R0, R0, 0xffffffff ;  /* 0xffffffff00007836 */ /* 0x000fe40000000000 */
[C---:B------:R-:W-:Y:S01]  /*1c10*/  ISETP.NE.AND P1, PT, R3.reuse, 0x5, PT ;  /* 0x000000050300780c */ /* 0x040fe20003f25270 */
[----:B------:R-:W-:Y:S02]  /*1c20*/  USEL UR7, URZ, 0x1, UP0 ;  /* 0x000000013f077887 */ /* 0x000fe40008000000 */
[----:B------:R-:W-:Y:S01]  /*1c30*/  USEL UR6, UR6, URZ, UP0 ;  /* 0x0000003f06067287 */ /* 0x000fe20008000000 */
[----:B------:R-:W-:-:S03]  /*1c40*/  SEL R3, R3, RZ, P1 ;  /* 0x000000ff03037207 */ /* 0x000fc60000800000 */
[----:B------:R-:W-:Y:S01]  /*1c50*/  LOP3.LUT R7, R7, UR7, RZ, 0x3c, !PT ;  /* 0x0000000707077c12 */ /* 0x000fe2000f8e3cff */
[----:B------:R-:W-:Y:S07]  /*1c60*/  @P2 BRA `(.L_x_29) ;  /* 0xfffffff800ec2947 */ /* 0x000fee000383ffff */
.L_x_22:
[----:B------:R-:W2:Y:S02]  /*1c70*/  LDC R0, c[0x0][0x28c] ;  /* 0x0000a300ff007b82 */ /* 0x000ea40000000800 */
[----:B--2---:R-:W-:-:S13]  /*1c80*/  ISETP.GE.AND P1, PT, R0, 0x1, PT ;  /* 0x000000010000780c */ /* 0x004fda0003f26270 */
[----:B------:R-:W-:Y:S05]  /*1c90*/  @!P1 BRA `(.L_x_30) ;  /* 0x0000000000509947 */ /* 0x000fea0003800000 */
[----:B------:R-:W-:Y:S05]  /*1ca0*/  @!P0 BRA `(.L_x_31) ;  /* 0x0000000000048947 */ /* 0x000fea0003800000 */
[----:B------:R-:W-:Y:S01]  /*1cb0*/  BPT.TRAP 0x1 ;  /* 0x000000040000795c */ /* 0x000fe20000300000 */
.L_x_31:
[----:B------:R-:W-:Y:S01]  /*1cc0*/  ISETP.NE.AND P1, PT, R156, RZ, PT ;  /* 0x000000ff9c00720c */ /* 0x000fe20003f25270 */
[----:B------:R-:W-:Y:S01]  /*1cd0*/  BSSY B0, `(.L_x_32) ;  /* 0x000000e000007945 */ /* 0x000fe20003800000 */
[----:B------:R-:W-:-:S11]  /*1ce0*/  ISETP.GT.U32.AND P0, PT, R19, 0x1, PT ;  /* 0x000000011300780c */ /* 0x000fd60003f04070 */
[----:B------:R-:W-:Y:S05]  /*1cf0*/  @!P1 BRA `(.L_x_33) ;  /* 0x00000000002c9947 */ /* 0x000fea0003800000 */
[----:B------:R-:W-:-:S04]  /*1d00*/  UISETP.LT.AND UP0, UPT, UR40, 0x1, UPT ;  /* 0x000000012800788c */ /* 0x000fc8000bf01270 */
[----:B------:R-:W-:-:S04]  /*1d10*/  USEL UR6, UR40, 0x1, UP0 ;  /* 0x0000000128067887 */ /* 0x000fc80008000000 */
[----:B------:R-:W-:-:S04]  /*1d20*/  UIADD3 UR6, UR39, UR40, -UR6 ;  /* 0x0000002827067290 */ /* 0x000fc8000fffe806 */
[----:B------:R-:W-:-:S04]  /*1d30*/  UIMAD.WIDE.U32 UR4, UR6, -0x33333333, URZ ;  /* 0xcccccccd060478a5 */ /* 0x000fc8000f8e003f */
[----:B------:R-:W-:-:S04]  /*1d40*/  USHF.R.U32.HI UR4, URZ, 0x2, UR5 ;  /* 0x000000023f047899 */ /* 0x000fc80008011605 */
[----:B------:R-:W-:-:S06]  /*1d50*/  UIMAD UR6, UR4, -0x5, UR6 ;  /* 0xfffffffb040678a4 */ /* 0x000fcc000f8e0206 */
[----:B------:R-:W-:-:S04]  /*1d60*/  IMAD.U32 R3, RZ, RZ, UR6 ;  /* 0x00000006ff037e24 */ /* 0x000fc8000f8e00ff */
[----:B------:R-:W-:-:S04]  /*1d70*/  IMAD R0, R3, 0x8, R6 ;  /* 0x0000000803007824 */ /* 0x000fc800078e0206 */
[----:B------:R-:W-:-:S05]  /*1d80*/  VIADD R3, R0, 0x28 ;  /* 0x0000002800037836 */ /* 0x000fca0000000000 */
[----:B------:R-:W-:-:S04]  /*1d90*/  PRMT R3, R22, 0x654, R3 ;  /* 0x0000065416037816 */ /* 0x000fc80000000003 */
[----:B------:R2:W-:Y:S03]  /*1da0*/  SYNCS.ARRIVE.TRANS64.RED.A1T0 RZ, [R3+URZ], RZ ;  /* 0x000000ff03ff79a7 */ /* 0x0005e6000810043f */
.L_x_33:
[----:B------:R-:W-:Y:S05]  /*1db0*/  BSYNC B0 ;  /* 0x0000000000007941 */ /* 0x000fea0003800000 */
.L_x_32:
[----:B------:R-:W-:Y:S05]  /*1dc0*/  @P0 BRA `(.L_x_30) ;  /* 0x0000000000040947 */ /* 0x000fea0003800000 */
[----:B------:R-:W-:Y:S01]  /*1dd0*/  BPT.TRAP 0x1 ;  /* 0x000000040000795c */ /* 0x000fe20000300000 */
.L_x_30:
[----:B------:R-:W3:Y:S01]  /*1de0*/  LDC R7, c[0x0][0x288] ;  /* 0x0000a200ff077b82 */ /* 0x000ee20000000800 */
[--C-:B------:R-:W-:Y:S01]  /*1df0*/  SHF.R.U32.HI R0, RZ, 0x2, R18.reuse ;  /* 0x00000002ff007819 */ /* 0x100fe20000011612 */
[----:B------:R-:W-:Y:S01]  /*1e00*/  UIADD3 UR39, UR40, UR39, URZ ;  /* 0x0000002728277290 */ /* 0x000fe2000fffe03f */
[----:B01----:R-:W-:Y:S01]  /*1e10*/  LOP3.LUT R4, R18, 0x60, RZ, 0xc0, !PT ;  /* 0x0000006012047812 */ /* 0x003fe200078ec0ff */
[----:B------:R-:W-:Y:S01]  /*1e20*/  ULDC UR7, c[0x0][0x284] ;  /* 0x0000a10000077ab9 */ /* 0x000fe20000000800 */
[----:B------:R-:W-:Y:S01]  /*1e30*/  SHF.R.U32.HI R5, RZ, 0x7, R18 ;  /* 0x00000007ff057819 */ /* 0x000fe20000011612 */
[----:B------:R-:W-:Y:S01]  /*1e40*/  UISETP.GT.U32.AND UP0, UPT, UR39, 0x4, UPT ;  /* 0x000000042700788c */ /* 0x000fe2000bf04070 */
[----:B--2---:R-:W-:Y:S01]  /*1e50*/  LOP3.LUT R3, R0, 0x7, RZ, 0xc0, !PT ;  /* 0x0000000700037812 */ /* 0x004fe200078ec0ff */
[----:B------:R-:W-:Y:S01]  /*1e60*/  UISETP.GE.U32.AND UP1, UPT, UR40, 0x5, UPT ;  /* 0x000000052800788c */ /* 0x000fe2000bf26070 */
[----:B------:R-:W-:Y:S01]  /*1e70*/  SHF.R.U32.HI R10, RZ, 0x1, R4 ;  /* 0x00000001ff0a7819 */ /* 0x000fe20000011604 */
[----:B------:R-:W-:Y:S01]  /*1e80*/  IMAD.SHL.U32 R4, R18, 0x2, RZ ;  /* 0x0000000212047824 */ /* 0x000fe200078e00ff */
[----:B------:R-:W-:Y:S01]  /*1e90*/  LOP3.LUT R0, R5, 0x1, RZ, 0xc0, !PT ;  /* 0x0000000105007812 */ /* 0x000fe200078ec0ff */
[----:B------:R-:W-:Y:S01]  /*1ea0*/  UISETP.LT.U32.AND UP0, UPT, UR40, 0x5, UP0 ;  /* 0x000000052800788c */ /* 0x000fe20008701070 */
[----:B------:R-:W-:Y:S01]  /*1eb0*/  IADD3 R5, RZ, -R10, -R3 ;  /* 0x8000000aff057210 */ /* 0x000fe20007ffe803 */
[----:B------:R-:W-:Y:S01]  /*1ec0*/  ULDC.64 UR8, c[0x0][0x5d0] ;  /* 0x0001740000087ab9 */ /* 0x000fe20000000a00 */
[----:B------:R-:W-:Y:S01]  /*1ed0*/  LOP3.LUT R9, R4, 0x6, RZ, 0xc0, !PT ;  /* 0x0000000604097812 */ /* 0x000fe200078ec0ff */
[C---:B------:R-:W-:Y:S01]  /*1ee0*/  IMAD.SHL.U32 R6, R0.reuse, 0x40, RZ ;  /* 0x0000004000067824 */ /* 0x040fe200078e00ff */
[----:B------:R-:W-:Y:S01]  /*1ef0*/  SHF.R.S32.HI R21, RZ, 0x1f, R23 ;  /* 0x0000001fff157819 */ /* 0x000fe20000011417 */
[----:B------:R-:W-:Y:S01]  /*1f00*/  IMAD R11, R0, -0x40, R5 ;  /* 0xffffffc0000b7824 */ /* 0x000fe200078e0205 */
[----:B------:R-:W-:Y:S01]  /*1f10*/  LOP3.LUT R0, R18, 0x3, RZ, 0xc0, !PT ;  /* 0x0000000312007812 */ /* 0x000fe200078ec0ff */
[----:B------:R-:W-:Y:S01]  /*1f20*/  UIMAD.WIDE.U32 UR4, UR39, -0x33333333, URZ ;  /* 0xcccccccd270478a5 */ /* 0x000fe2000f8e003f */
[----:B------:R-:W-:Y:S01]  /*1f30*/  PRMT R8, R9, 0x6540, R152 ;  /* 0x0000654009087816 */ /* 0x000fe20000000098 */
[----:B------:R-:W-:Y:S01]  /*1f40*/  IMAD.SHL.U32 R152, R152, 0x100, RZ ;  /* 0x0000010098987824 */ /* 0x000fe200078e00ff */
[----:B------:R-:W-:Y:S01]  /*1f50*/  USEL UR6, URZ, 0x1, !UP0 ;  /* 0x000000013f067887 */ /* 0x000fe2000c000000 */
[----:B---3--:R-:W-:Y:S01]  /*1f60*/  IMAD R13, R0, -0x2, R7 ;  /* 0xfffffffe000d7824 */ /* 0x008fe200078e0207 */
[----:B------:R-:W-:Y:S01]  /*1f70*/  SHF.R.S32.HI R9, RZ, 0x1f, R8 ;  /* 0x0000001fff097819 */ /* 0x000fe20000011408 */
[----:B------:R-:W-:Y:S01]  /*1f80*/  IMAD.SHL.U32 R0, R153, 0x80, RZ ;  /* 0x0000008099007824 */ /* 0x000fe200078e00ff */
[----:B------:R-:W-:Y:S01]  /*1f90*/  ISETP.GE.AND P0, PT, R152, R7, PT ;  /* 0x000000079800720c */ /* 0x000fe20003f06270 */
[----:B------:R-:W-:Y:S01]  /*1fa0*/  IMAD R4, R21, UR8, RZ ;  /* 0x0000000815047c24 */ /* 0x000fe2000f8e02ff */
[----:B------:R-:W-:Y:S01]  /*1fb0*/  LOP3.LUT R3, R6, 0x40, R3, 0xe2, !PT ;  /* 0x0000004006037812 */ /* 0x000fe200078ee203 */
[----:B------:R-:W-:Y:S01]  /*1fc0*/  USHF.R.U32.HI UR4, URZ, 0x2, UR5 ;  /* 0x000000023f047899 */ /* 0x000fe20008011605 */
[C---:B------:R-:W-:Y:S01]  /*1fd0*/  ISETP.GE.OR P0, PT, R0.reuse, UR7, P0 ;  /* 0x0000000700007c0c */ /* 0x040fe20008706670 */
[----:B------:R-:W-:Y:S01]  /*1fe0*/  ULOP3.LUT UR38, UR38, UR6, URZ, 0x3c, !UPT ;  /* 0x0000000626267292 */ /* 0x000fe2000f8e3c3f */
[----:B------:R-:W-:Y:S01]  /*1ff0*/  IMAD.WIDE R6, R153, 0x80, RZ ;  /* 0x0000008099067825 */ /* 0x000fe200078e02ff */
[----:B------:R-:W-:Y:S01]  /*2000*/  UIMAD UR39, UR4, -0x5, UR39 ;  /* 0xfffffffb042778a4 */ /* 0x000fe2000f8e0227 */
[----:B------:R-:W-:Y:S01]  /*2010*/  IADD3 R0, -R0, UR7, R11 ;  /* 0x0000000700007c10 */ /* 0x000fe2000fffe10b */
[----:B------:R-:W-:Y:S01]  /*2020*/  @UP1 ULOP3.LUT UR38, UR38, 0x1, UR4, 0x78, !UPT ;  /* 0x0000000126261892 */ /* 0x000fe2000f8e7804 */
[C---:B------:R-:W-:Y:S01]  /*2030*/  IMAD R15, R23.reuse, UR9, R4 ;  /* 0x00000009170f7c24 */ /* 0x040fe2000f8e0204 */
[----:B------:R-:W-:Y:S01]  /*2040*/  LOP3.LUT R169, R6, R3, R10, 0xfe, !PT ;  /* 0x0000000306a97212 */ /* 0x000fe200078efe0a */
[----:B------:R-:W-:-:S04]  /*2050*/  IMAD.WIDE.U32 R4, R23, UR8, R8 ;  /* 0x0000000817047c25 */ /* 0x000fc8000f8e0008 */
[----:B------:R-:W-:Y:S02]  /*2060*/  IMAD.IADD R5, R5, 0x1, R15 ;  /* 0x0000000105057824 */ /* 0x000fe400078e020f */
[----:B------:R-:W-:Y:S02]  /*2070*/  IMAD.IADD R3, R13, 0x1, -R152 ;  /* 0x000000010d037824 */ /* 0x000fe400078e0a98 */
[----:B------:R-:W-:Y:S01]  /*2080*/  IMAD.MOV.U32 R153, RZ, RZ, -0x1 ;  /* 0xffffffffff997424 */ /* 0x000fe200078e00ff */
[----:B------:R-:W-:Y:S06]  /*2090*/  @P0 BRA `(.L_x_34) ;  /* 0x0000007800dc0947 */ /* 0x000fec0003800000 */
[----:B------:R-:W0:Y:S01]  /*20a0*/  LDC.64 R10, c[0x0][0x5c8] ;  /* 0x00017200ff0a7b82 */ /* 0x000e220000000a00 */
[----:B-----5:R-:W-:Y:S01]  /*20b0*/  FSETP.NEU.AND P1, PT, R155, RZ, PT ;  /* 0x000000ff9b00720b */ /* 0x020fe20003f2d000 */
[----:B------:R-:W-:Y:S01]  /*20c0*/  BSSY B0, `(.L_x_34) ;  /* 0x00007b4000007945 */ /* 0x000fe20003800000 */
[----:B------:R-:W-:-:S04]  /*20d0*/  ISETP.GT.AND P0, PT, R3, RZ, PT ;  /* 0x000000ff0300720c */ /* 0x000fc80003f04270 */
[----:B------:R-:W-:Y:S01]  /*20e0*/  ISETP.GT.AND P3, PT, R0, RZ, P0 ;  /* 0x000000ff0000720c */ /* 0x000fe20000764270 */
[-C--:B0-----:R-:W-:Y:S02]  /*20f0*/  IMAD R12, R7, R10.reuse, RZ ;  /* 0x0000000a070c7224 */ /* 0x081fe400078e02ff */
[----:B------:R-:W-:-:S04]  /*2100*/  IMAD.WIDE.U32 R160, R169, R10, R4 ;  /* 0x0000000aa9a07225 */ /* 0x000fc800078e0004 */
[----:B------:R-:W-:-:S04]  /*2110*/  IMAD R5, R169, R11, R12 ;  /* 0x0000000ba9057224 */ /* 0x000fc800078e020c */
[----:B------:R-:W-:Y:S01]  /*2120*/  IMAD.IADD R171, R161, 0x1, R5 ;  /* 0x00000001a1ab7824 */ /* 0x000fe200078e0205 */
[----:B------:R-:W-:Y:S06]  /*2130*/  @!P1 BRA `(.L_x_35) ;  /* 0x0000005400989947 */ /* 0x000fec0003800000 */
[----:B------:R-:W0:Y:S01]  /*2140*/  LDC.64 R14, c[0x0][0x5b8] ;  /* 0x00016e00ff0e7b82 */ /* 0x000e220000000a00 */
[----:B------:R-:W-:-:S07]  /*2150*/  ULDC.64 UR4, c[0x0][0x5c0] ;  /* 0x0001700000047ab9 */ /* 0x000fce0000000a00 */
[----:B------:R-:W1:Y:S08]  /*2160*/  LDC.64 R166, c[0x0][0x5b0] ;  /* 0x00016c00ffa67b82 */ /* 0x000e700000000a00 */
[----:B------:R-:W2:Y:S01]  /*2170*/  LDC.64 R12, c[0x0][0x5a8] ;  /* 0x00016a00ff0c7b82 */ /* 0x000ea20000000a00 */
[-C--:B0-----:R-:W-:Y:S02]  /*2180*/  IMAD R4, R21, R14.reuse, RZ ;  /* 0x0000000e15047224 */ /* 0x081fe400078e02ff */
[----:B------:R-:W-:-:S04]  /*2190*/  IMAD.WIDE.U32 R162, R23, R14, R8 ;  /* 0x0000000e17a27225 */ /* 0x000fc800078e0008 */
[----:B------:R-:W-:Y:S02]  /*21a0*/  IMAD R161, R23, R15, R4 ;  /* 0x0000000f17a17224 */ /* 0x000fe400078e0204 */
[-C--:B-1----:R-:W-:Y:S02]  /*21b0*/  IMAD R6, R7, R166.reuse, RZ ;  /* 0x000000a607067224 */ /* 0x082fe400078e02ff */
[----:B------:R-:W-:Y:S02]  /*21c0*/  IMAD.IADD R21, R163, 0x1, R161 ;  /* 0x00000001a3157824 */ /* 0x000fe400078e02a1 */
[----:B------:R-:W-:Y:S02]  /*21d0*/  IMAD.MOV.U32 R20, RZ, RZ, R162 ;  /* 0x000000ffff147224 */ /* 0x000fe400078e00a2 */
[C---:B------:R-:W-:Y:S02]  /*21e0*/  IMAD R165, R169.reuse, R167, R6 ;  /* 0x000000a7a9a57224 */ /* 0x040fe400078e0206 */
[----:B------:R-:W-:-:S04]  /*21f0*/  IMAD.WIDE.U32 R4, R169, R166, R20 ;  /* 0x000000a6a9047225 */ /* 0x000fc800078e0014 */
[----:B------:R-:W-:Y:S01]  /*2200*/  IMAD.IADD R5, R5, 0x1, R165 ;  /* 0x0000000105057824 */ /* 0x000fe200078e02a5 */
[----:B--2---:R-:W-:-:S04]  /*2210*/  LEA R6, P1, R4, R12, 0x1 ;  /* 0x0000000c04067211 */ /* 0x004fc800078208ff */
[----:B------:R-:W-:-:S05]  /*2220*/  LEA.HI.X R7, R4, R13, R5, 0x1, P1 ;  /* 0x0000000d04077211 */ /* 0x000fca00008f0c05 */
[----:B------:R0:W2:Y:S01]  /*2230*/  @P3 LDG.E.LTC128B.U16 R15, desc[UR36][R6.64] ;  /* 0x00000024060f3981 */ /* 0x0000a2000c1e1520 */
[----:B------:R-:W-:Y:S01]  /*2240*/  IMAD.WIDE.U32 R158, R169, R166, R8 ;  /* 0x000000a6a99e7225 */ /* 0x000fe200078e0008 */
[----:B------:R-:W-:Y:S03]  /*2250*/  BSSY B1, `(.L_x_36) ;  /* 0x0000013000017945 */ /* 0x000fe60003800000 */
[----:B------:R-:W-:Y:S02]  /*2260*/  IMAD.IADD R159, R165, 0x1, R159 ;  /* 0x00000001a59f7824 */ /* 0x000fe400078e029f */
[----:B------:R-:W-:-:S04]  /*2270*/  IMAD.WIDE.U32 R158, R23, R14, R158 ;  /* 0x0000000e179e7225 */ /* 0x000fc800078e009e */
[----:B0-----:R-:W-:Y:S01]  /*2280*/  IMAD.IADD R7, R161, 0x1, R159 ;  /* 0x00000001a1077824 */ /* 0x001fe200078e029f */
[----:B------:R-:W-:Y:S02]  /*2290*/  LEA R6, P4, R158, R12, 0x1 ;  /* 0x0000000c9e067211 */ /* 0x000fe400078808ff */
[----:B------:R-:W-:Y:S02]  /*22a0*/  SHF.L.U64.HI R159, R166, 0x3, R167 ;  /* 0x00000003a69f7819 */ /* 0x000fe400000102a7 */
[----:B------:R-:W-:Y:S01]  /*22b0*/  LEA.HI.X R7, R158, R13, R7, 0x1, P4 ;  /* 0x0000000d9e077211 */ /* 0x000fe200020f0c07 */
[----:B------:R-:W-:Y:S02]  /*22c0*/  IMAD.SHL.U32 R158, R166, 0x8, RZ ;  /* 0x00000008a69e7824 */ /* 0x000fe400078e00ff */
[----:B--2---:R-:W-:-:S04]  /*22d0*/  IMAD.U32 R4, R15, 0x10000, RZ ;  /* 0x000100000f047824 */ /* 0x004fc800078e00ff */
[----:B------:R-:W-:Y:S01]  /*22e0*/  FMUL R5, R4, R155 ;  /* 0x0000009b04057220 */ /* 0x000fe20000400000 */
[----:B------:R-:W-:-:S03]  /*22f0*/  LEA R4, P1, R160, UR4, 0x1 ;  /* 0x00000004a0047c11 */ /* 0x000fc6000f8208ff */
[----:B------:R-:W-:Y:S01]  /*2300*/  FFMA R24, R24, R154, R5 ;  /* 0x0000009a18187223 */ /* 0x000fe20000000005 */
[----:B------:R-:W-:Y:S02]  /*2310*/  LEA.HI.X R5, R160, UR5, R171, 0x1, P1 ;  /* 0x00000005a0057c11 */ /* 0x000fe400088f0cab */
[----:B------:R-:W-:Y:S02]  /*2320*/  ISETP.GT.AND P1, PT, R3, 0x1, PT ;  /* 0x000000010300780c */ /* 0x000fe40003f24270 */
[----:B------:R-:W-:Y:S02]  /*2330*/  F2FP.BF16.F32.PACK_AB R24, RZ, R24 ;  /* 0x00000018ff18723e */ /* 0x000fe400000010ff */
[----:B------:R-:W-:-:S03]  /*2340*/  ISETP.GT.AND P2, PT, R0, RZ, P1 ;  /* 0x000000ff0000720c */ /* 0x000fc60000f44270 */
[----:B------:R0:W-:Y:S10]  /*2350*/  @P3 STG.E.U16 desc[UR36][R4.64], R24 ;  /* 0x0000001804003986 */ /* 0x0001f4000c101524 */
[----:B------:R-:W-:Y:S05]  /*2360*/  @!P2 BRA `(.L_x_37) ;  /* 0x000000000004a947 */ /* 0x000fea0003800000 */
[----:B------:R1:W5:Y:S02]  /*2370*/  LDG.E.LTC128B.U16 R15, desc[UR36][R6.64+0x2] ;  /* 0x00000224060f7981 */ /* 0x000364000c1e1520 */
.L_x_37:
[----:B------:R-:W-:Y:S05]  /*2380*/  BSYNC B1 ;  /* 0x0000000000017941 */ /* 0x000fea0003800000 */
.L_x_36:
[----:B-----5:R-:W-:Y:S01]  /*2390*/  IMAD.U32 R20, R15, 0x10000, RZ ;  /* 0x000100000f147824 */ /* 0x020fe200078e00ff */
[----:B------:R-:W-:Y:S01]  /*23a0*/  ISETP.GT.AND P0, PT, R0, 0x8, P0 ;  /* 0x000000080000780c */ /* 0x000fe20000704270 */
[----:B------:R-:W-:Y:S01]  /*23b0*/  IMAD.WIDE.U32 R158, R169, R166, R158 ;  /* 0x000000a6a99e7225 */ /* 0x000fe200078e009e */
[----:B------:R-:W-:-:S03]  /*23c0*/  PRMT R152, R15, 0x7610, R152 ;  /* 0x000076100f987816 */ /* 0x000fc60000000098 */
[----:B------:R-:W-:Y:S01]  /*23d0*/  FMUL R20, R20, R155 ;  /* 0x0000009b14147220 */ /* 0x000fe20000400000 */
[----:B------:R-:W-:Y:S01]  /*23e0*/  IMAD.IADD R165, R165, 0x1, R159 ;  /* 0x00000001a5a57824 */ /* 0x000fe200078e029f */
[----:B------:R-:W-:Y:S02]  /*23f0*/  IADD3 R162, P3, R162, R158, RZ ;  /* 0x0000009ea2a27210 */ /* 0x000fe40007f7e0ff */
[----:B------:R-:W-:-:S03]  /*2400*/  FFMA R25, R25, R154, R20 ;  /* 0x0000009a19197223 */ /* 0x000fc60000000014 */
[----:B------:R-:W-:Y:S02]  /*2410*/  IMAD.X R21, R165, 0x1, R21, P3 ;  /* 0x00000001a5157824 */ /* 0x000fe400018e0615 */
[----:B------:R-:W-:Y:S02]  /*2420*/  F2FP.BF16.F32.PACK_AB R25, RZ, R25 ;  /* 0x00000019ff19723e */ /* 0x000fe400000010ff */
[C---:B------:R-:W-:Y:S02]  /*2430*/  LEA R20, P3, R162.reuse, R12, 0x1 ;  /* 0x0000000ca2147211 */ /* 0x040fe400078608ff */
[----:B------:R-:W-:Y:S02]  /*2440*/  PRMT R159, R25, 0x7610, R159 ;  /* 0x00007610199f7816 */ /* 0x000fe4000000009f */
[----:B------:R-:W-:-:S03]  /*2450*/  LEA.HI.X R21, R162, R13, R21, 0x1, P3 ;  /* 0x0000000da2157211 */ /* 0x000fc600018f0c15 */
[----:B------:R2:W-:Y:S04]  /*2460*/  @P2 STG.E.U16 desc[UR36][R4.64+0x2], R159 ;  /* 0x0000029f04002986 */ /* 0x0005e8000c101524 */
[----:B------:R-:W0:Y:S01]  /*2470*/  @P0 LDG.E.LTC128B.U16 R152, desc[UR36][R20.64] ;  /* 0x0000002414980981 */ /* 0x000e22000c1e1520 */
[----:B------:R-:W-:Y:S01]  /*2480*/  IADD3 R8, P2, R8, R158, RZ ;  /* 0x0000009e08087210 */ /* 0x000fe20007f5e0ff */
[----:B------:R-:W-:Y:S01]  /*2490*/  BSSY B1, `(.L_x_38) ;  /* 0x0000011000017945 */ /* 0x000fe20003800000 */
[----:B------:R-:W-:Y:S02]  /*24a0*/  SHF.L.U64.HI R11, R10, 0x4, R11 ;  /* 0x000000040a0b7819 */ /* 0x000fe4000001020b */
[----:B------:R-:W-:Y:S01]  /*24b0*/  ISETP.GT.AND P1, PT, R0, 0x8, P1 ;  /* 0x000000080000780c */ /* 0x000fe20000f24270 */
[----:B------:R-:W-:Y:S01]  /*24c0*/  IMAD.X R9, R9, 0x1, R165, P2 ;  /* 0x0000000109097824 */ /* 0x000fe200010e06a5 */
[----:B------:R-:W-:Y:S01]  /*24d0*/  LEA R10, P2, R10, R4, 0x4 ;  /* 0x000000040a0a7211 */ /* 0x000fe200078420ff */
[----:B------:R-:W-:-:S04]  /*24e0*/  IMAD.WIDE.U32 R14, R23, R14, R8 ;  /* 0x0000000e170e7225 */ /* 0x000fc800078e0008 */
[----:B------:R-:W-:Y:S01]  /*24f0*/  IMAD.X R11, R11, 0x1, R5, P2 ;  /* 0x000000010b0b7824 */ /* 0x000fe200010e0605 */
[----:B------:R-:W-:Y:S01]  /*2500*/  LEA R8, P3, R14, R12, 0x1 ;  /* 0x0000000c0e087211 */ /* 0x000fe200078608ff */
[----:B------:R-:W-:-:S05]  /*2510*/  IMAD.IADD R9, R161, 0x1, R15 ;  /* 0x00000001a1097824 */ /* 0x000fca00078e020f */
[----:B------:R-:W-:Y:S01]  /*2520*/  LEA.HI.X R9, R14, R13, R9, 0x1, P3 ;  /* 0x0000000d0e097211 */ /* 0x000fe200018f0c09 */
[----:B0-----:R-:W-:-:S04]  /*2530*/  IMAD.U32 R24, R152, 0x10000, RZ ;  /* 0x0001000098187824 */ /* 0x001fc800078e00ff */
[----:B------:R-:W-:-:S04]  /*2540*/  FMUL R25, R24, R155 ;  /* 0x0000009b18197220 */ /* 0x000fc80000400000 */
[----:B------:R-:W-:-:S05]  /*2550*/  FFMA R25, R26, R154, R25 ;  /* 0x0000009a1a197223 */ /* 0x000fca0000000019 */
[----:B------:R-:W-:-:S05]  /*2560*/  F2FP.BF16.F32.PACK_AB R25, RZ, R25 ;  /* 0x00000019ff19723e */ /* 0x000fca00000010ff */
[----:B------:R2:W-:Y:S01]  /*2570*/  @P0 STG.E.U16 desc[UR36][R10.64], R25 ;  /* 0x000000190a000986 */ /* 0x0005e2000c101524 */
[----:B------:R-:W-:Y:S05]  /*2580*/  @!P1 BRA `(.L_x_39) ;  /* 0x0000000000049947 */ /* 0x000fea0003800000 */
[----:B------:R0:W5:Y:S02]  /*2590*/  LDG.E.LTC128B.U16 R152, desc[UR36][R8.64+0x2] ;  /* 0x0000022408987981 */ /* 0x000164000c1e1520 */
.L_x_39:
[----:B------:R-:W-:Y:S05]  /*25a0*/  BSYNC B1 ;  /* 0x0000000000017941 */ /* 0x000fea0003800000 */
.L_x_38:
[----:B-----5:R-:W-:Y:S01]  /*25b0*/  IMAD.U32 R12, R152, 0x10000, RZ ;  /* 0x00010000980c7824 */ /* 0x020fe200078e00ff */
[----:B------:R-:W-:Y:S01]  /*25c0*/  ISETP.GT.AND P0, PT, R3, 0x8, PT ;  /* 0x000000080300780c */ /* 0x000fe20003f04270 */
[----:B------:R-:W-:Y:S02]  /*25d0*/  BSSY B1, `(.L_x_40) ;  /* 0x0000008000017945 */ /* 0x000fe40003800000 */
[----:B------:R-:W-:Y:S01]  /*25e0*/  FMUL R12, R12, R155 ;  /* 0x0000009b0c0c7220 */ /* 0x000fe20000400000 */
[----:B------:R-:W-:-:S03]  /*25f0*/  ISETP.GT.AND P2, PT, R0, RZ, P0 ;  /* 0x000000ff0000720c */ /* 0x000fc60000744270 */
[----:B------:R-:W-:-:S05]  /*2600*/  FFMA R12, R27, R154, R12 ;  /* 0x0000009a1b0c7223 */ /* 0x000fca000000000c */
[----:B------:R-:W-:-:S05]  /*2610*/  F2FP.BF16.F32.PACK_AB R12, RZ, R12 ;  /* 0x0000000cff0c723e */ /* 0x000fca00000010ff */
[----:B------:R3:W-:Y:S01]  /*2620*/  @P1 STG.E.U16 desc[UR36][R10.64+0x2], R12 ;  /* 0x0000020c0a001986 */ /* 0x0007e2000c101524 */
[----:B------:R-:W-:Y:S05]  /*2630*/  @!P2 BRA `(.L_x_41) ;  /* 0x000000000004a947 */ /* 0x000fea0003800000 */
[----:B------:R4:W5:Y:S02]  /*2640*/  LDG.E.LTC128B.U16 R152, desc[UR36][R6.64+0x10] ;  /* 0x0000102406987981 */ /* 0x000964000c1e1520 */
.L_x_41:
[----:B------:R-:W-:Y:S05]  /*2650*/  BSYNC B1 ;  /* 0x0000000000017941 */ /* 0x000fea0003800000 */
.L_x_40:
[----:B---3-5:R-:W-:Y:S01]  /*2660*/  IMAD.U32 R12, R152, 0x10000, RZ ;  /* 0x00010000980c7824 */ /* 0x028fe200078e00ff */
        /* <DEDUP_REMOVED lines=9> */
.L_x_43:
[----:B------:R-:W-:Y:S05]  /*2700*/  BSYNC B1 ;  /* 0x0000000000017941 */ /* 0x000fea0003800000 */
.L_x_42:
[----:B-----5:R-:W-:Y:S01]  /*2710*/  IMAD.U32 R12, R152, 0x10000, RZ ;  /* 0x00010000980c7824 */ /* 0x020fe200078e00ff */
[----:B------:R-:W-:Y:S01]  /*2720*/  ISETP.GT.AND P0, PT, R0, 0x8, P0 ;  /* 0x000000080000780c */ /* 0x000fe20000704270 */
[----:B------:R-:W-:Y:S02]  /*2730*/  BSSY B1, `(.L_x_44) ;  /* 0x0000007000017945 */ /* 0x000fe40003800000 */
[----:B------:R-:W-:-:S04]  /*2740*/  FMUL R12, R12, R155 ;  /* 0x0000009b0c0c7220 */ /* 0x000fc80000400000 */
[----:B------:R-:W-:-:S05]  /*2750*/  FFMA R12, R29, R154, R12 ;  /* 0x0000009a1d0c7223 */ /* 0x000fca000000000c */
[----:B------:R-:W-:-:S05]  /*2760*/  F2FP.BF16.F32.PACK_AB R12, RZ, R12 ;  /* 0x0000000cff0c723e */ /* 0x000fca00000010ff */
[----:B------:R0:W-:Y:S01]  /*2770*/  @P3 STG.E.U16 desc[UR36][R4.64+0x12], R12 ;  /* 0x0000120c04003986 */ /* 0x0001e2000c101524 */
[----:B------:R-:W-:Y:S05]  /*2780*/  @!P0 BRA `(.L_x_45) ;  /* 0x0000000000048947 */ /* 0x000fea0003800000 */
[----:B------:R0:W5:Y:S02]  /*2790*/  LDG.E.LTC128B.U16 R152, desc[UR36][R8.64+0x10] ;  /* 0x0000102408987981 */ /* 0x000164000c1e1520 */
.L_x_45:
[----:B------:R-:W-:Y:S05]  /*27a0*/  BSYNC B1 ;  /* 0x0000000000017941 */ /* 0x000fea0003800000 */
.L_x_44:
[----:B0----5:R-:W-:Y:S01]  /*27b0*/  IMAD.U32 R12, R152, 0x10000, RZ ;  /* 0x00010000980c7824 */ /* 0x021fe200078e00ff */
[----:B------:R-:W-:Y:S01]  /*27c0*/  ISETP.GT.AND P1, PT, R0, 0x8, P1 ;  /* 0x000000080000780c */ /* 0x000fe20000f24270 */
[----:B------:R-:W-:Y:S02]  /*27d0*/  BSSY B1, `(.L_x_46) ;  /* 0x0000007000017945 */ /* 0x000fe40003800000 */
[----:B---3--:R-:W-:-:S04]  /*27e0*/  FMUL R13, R12, R155 ;  /* 0x0000009b0c0d7220 */ /* 0x008fc80000400000 */
[----:B------:R-:W-:-:S05]  /*27f0*/  FFMA R13, R30, R154, R13 ;  /* 0x0000009a1e0d7223 */ /* 0x000fca000000000d */
[----:B------:R-:W-:-:S05]  /*2800*/  F2FP.BF16.F32.PACK_AB R13, RZ, R13 ;  /* 0x0000000dff0d723e */ /* 0x000fca00000010ff */
[----:B------:R0:W-:Y:S01]  /*2810*/  @P0 STG.E.U16 desc[UR36][R10.64+0x10], R13 ;  /* 0x0000100d0a000986 */ /* 0x0001e2000c101524 */
[----:B------:R-:W-:Y:S05]  /*2820*/  @!P1 BRA `(.L_x_47) ;  /* 0x0000000000049947 */ /* 0x000fea0003800000 */
[----:B------:R3:W5:Y:S02]  /*2830*/  LDG.E.LTC128B.U16 R152, desc[UR36][R8.64+0x12] ;  /* 0x0000122408987981 */ /* 0x000764000c1e1520 */
.L_x_47:
[----:B------:R-:W-:Y:S05]  /*2840*/  BSYNC B1 ;  /* 0x0000000000017941 */ /* 0x000fea0003800000 */
.L_x_46:
        /* <DEDUP_REMOVED lines=10> */
.L_x_49:
[----:B------:R-:W-:Y:S05]  /*28f0*/  BSYNC B1 ;  /* 0x0000000000017941 */ /* 0x000fea0003800000 */
.L_x_48:
[----:B0----5:R-:W-:Y:S01]  /*2900*/  IMAD.U32 R12, R152, 0x10000, RZ ;  /* 0x00010000980c7824 */ /* 0x021fe200078e00ff */
        /* <DEDUP_REMOVED lines=9> */
.L_x_51:
[----:B------:R-:W-:Y:S05]  /*29a0*/  BSYNC B1 ;  /* 0x0000000000017941 */ /* 0x000fea0003800000 */
.L_x_50:
        /* <DEDUP_REMOVED lines=9> */
.L_x_53:
[----:B------:R-:W-:Y:S05]  /*2a40*/  BSYNC B1 ;  /* 0x0000000000017941 */ /* 0x000fea0003800000 */
.L_x_52:
[----:B0----5:R-:W-:Y:S01]  /*2a50*/  IMAD.U32 R12, R152, 0x10000, RZ ;  /* 0x00010000980c7824 */ /* 0x021fe200078e00ff */
        /* <DEDUP_REMOVED lines=8> */
.L_x_55:
[----:B------:R-:W-:Y:S05]  /*2ae0*/  BSYNC B1 ;  /* 0x0000000000017941 */ /* 0x000fea0003800000 */
.L_x_54:
        /* <DEDUP_REMOVED lines=10> */
.L_x_57:
[----:B------:R-:W-:Y:S05]  /*2b90*/  BSYNC B1 ;  /* 0x0000000000017941 */ /* 0x000fea0003800000 */
.L_x_56:
        /* <DEDUP_REMOVED lines=10> */
.L_x_59:
[----:B------:R-:W-:Y:S05]  /*2c40*/  BSYNC B1 ;  /* 0x0000000000017941 */ /* 0x000fea0003800000 */
.L_x_58:
        /* <DEDUP_REMOVED lines=9> */
.L_x_61:
[----:B------:R-:W-:Y:S05]  /*2ce0*/  BSYNC B1 ;  /* 0x0000000000017941 */ /* 0x000fea0003800000 */
.L_x_60:
        /* <DEDUP_REMOVED lines=9> */
.L_x_63:
[----:B------:R-:W-:Y:S05]  /*2d80*/  BSYNC B1 ;  /* 0x0000000000017941 */ /* 0x000fea0003800000 */
.L_x_62:
        /* <DEDUP_REMOVED lines=10> */
.L_x_65:
[----:B------:R-:W-:Y:S05]  /*2e30*/  BSYNC B1 ;  /* 0x0000000000017941 */ /* 0x000fea0003800000 */
.L_x_64:
        /* <DEDUP_REMOVED lines=10> */
.L_x_67:
[----:B------:R-:W-:Y:S05]  /*2ee0*/  BSYNC B1 ;  /* 0x0000000000017941 */ /* 0x000fea0003800000 */
.L_x_66:
        /* <DEDUP_REMOVED lines=9> */
.L_x_69:
[----:B------:R-:W-:Y:S05]  /*2f80*/  BSYNC B1 ;  /* 0x0000000000017941 */ /* 0x000fea0003800000 */
.L_x_68:
        /* <DEDUP_REMOVED lines=9> */
.L_x_71:
[----:B------:R-:W-:Y:S05]  /*3020*/  BSYNC B1 ;  /* 0x0000000000017941 */ /* 0x000fea0003800000 */
.L_x_70:
        /* <DEDUP_REMOVED lines=10> */
.L_x_73:
[----:B------:R-:W-:Y:S05]  /*30d0*/  BSYNC B1 ;  /* 0x0000000000017941 */ /* 0x000fea0003800000 */
.L_x_72:
        /* <DEDUP_REMOVED lines=10> */
.L_x_75:
[----:B------:R-:W-:Y:S05]  /*3180*/  BSYNC B1 ;  /* 0x0000000000017941 */ /* 0x000fea0003800000 */
.L_x_74:
        /* <DEDUP_REMOVED lines=9> */
.L_x_77:
[----:B------:R-:W-:Y:S05]  /*3220*/  BSYNC B1 ;  /* 0x0000000000017941 */ /* 0x000fea0003800000 */
.L_x_76:
        /* <DEDUP_REMOVED lines=9> */
.L_x_79:
[----:B------:R-:W-:Y:S05]  /*32c0*/  BSYNC B1 ;  /* 0x0000000000017941 */ /* 0x000fea0003800000 */
.L_x_78:
        /* <DEDUP_REMOVED lines=10> */
.L_x_81:
[----:B------:R-:W-:Y:S05]  /*3370*/  BSYNC B1 ;  /* 0x0000000000017941 */ /* 0x000fea0003800000 */
.L_x_80:
        /* <DEDUP_REMOVED lines=10> */
.L_x_83:
[----:B------:R-:W-:Y:S05]  /*3420*/  BSYNC B1 ;  /* 0x0000000000017941 */ /* 0x000fea0003800000 */
.L_x_82:
        /* <DEDUP_REMOVED lines=9> */
.L_x_85:
[----:B------:R-:W-:Y:S05]  /*34c0*/  BSYNC B1 ;  /* 0x0000000000017941 */ /* 0x000fea0003800000 */
.L_x_84:
        /* <DEDUP_REMOVED lines=9> */
.L_x_87:
[----:B------:R-:W-:Y:S05]  /*3560*/  BSYNC B1 ;  /* 0x0000000000017941 */ /* 0x000fea0003800000 */
.L_x_86:
        /* <DEDUP_REMOVED lines=10> */
.L_x_89:
[----:B------:R-:W-:Y:S05]  /*3610*/  BSYNC B1 ;  /* 0x0000000000017941 */ /* 0x000fea0003800000 */
.L_x_88:
        /* <DEDUP_REMOVED lines=10> */
.L_x_91:
[----:B------:R-:W-:Y:S05]  /*36c0*/  BSYNC B1 ;  /* 0x0000000000017941 */ /* 0x000fea0003800000 */
.L_x_90:
        /* <DEDUP_REMOVED lines=9> */
.L_x_93:
[----:B------:R-:W-:Y:S05]  /*3760*/  BSYNC B1 ;  /* 0x0000000000017941 */ /* 0x000fea0003800000 */
.L_x_92:
        /* <DEDUP_REMOVED lines=9> */
.L_x_95:
[----:B------:R-:W-:Y:S05]  /*3800*/  BSYNC B1 ;  /* 0x0000000000017941 */ /* 0x000fea0003800000 */
.L_x_94:
        /* <DEDUP_REMOVED lines=10> */
.L_x_97:
[----:B------:R-:W-:Y:S05]  /*38b0*/  BSYNC B1 ;  /* 0x0000000000017941 */ /* 0x000fea0003800000 */
.L_x_96:
        /* <DEDUP_REMOVED lines=10> */
.L_x_99:
[----:B------:R-:W-:Y:S05]  /*3960*/  BSYNC B1 ;  /* 0x0000000000017941 */ /* 0x000fea0003800000 */
.L_x_98:
        /* <DEDUP_REMOVED lines=9> */
.L_x_101:
[----:B------:R-:W-:Y:S05]  /*3a00*/  BSYNC B1 ;  /* 0x0000000000017941 */ /* 0x000fea0003800000 */
.L_x_100:
        /* <DEDUP_REMOVED lines=9> */
.L_x_103:
[----:B------:R-:W-:Y:S05]  /*3aa0*/  BSYNC B1 ;  /* 0x0000000000017941 */ /* 0x000fea0003800000 */
.L_x_102:
        /* <DEDUP_REMOVED lines=10> */
.L_x_105:
[----:B------:R-:W-:Y:S05]  /*3b50*/  BSYNC B1 ;  /* 0x0000000000017941 */ /* 0x000fea0003800000 */
.L_x_104:
        /* <DEDUP_REMOVED lines=10> */
.L_x_107:
[----:B------:R-:W-:Y:S05]  /*3c00*/  BSYNC B1 ;  /* 0x0000000000017941 */ /* 0x000fea0003800000 */
.L_x_106:
        /* <DEDUP_REMOVED lines=9> */
.L_x_109:
[----:B------:R-:W-:Y:S05]  /*3ca0*/  BSYNC B1 ;  /* 0x0000000000017941 */ /* 0x000fea0003800000 */
.L_x_108:
        /* <DEDUP_REMOVED lines=9> */
.L_x_111:
[----:B------:R-:W-:Y:S05]  /*3d40*/  BSYNC B1 ;  /* 0x0000000000017941 */ /* 0x000fea0003800000 */
.L_x_110:
        /* <DEDUP_REMOVED lines=10> */
.L_x_113:
[----:B------:R-:W-:Y:S05]  /*3df0*/  BSYNC B1 ;  /* 0x0000000000017941 */ /* 0x000fea0003800000 */
.L_x_112:
        /* <DEDUP_REMOVED lines=10> */
.L_x_115:
[----:B------:R-:W-:Y:S05]  /*3ea0*/  BSYNC B1 ;  /* 0x0000000000017941 */ /* 0x000fea0003800000 */
.L_x_114:
        /* <DEDUP_REMOVED lines=9> */
.L_x_117:
[----:B------:R-:W-:Y:S05]  /*3f40*/  BSYNC B1 ;  /* 0x0000000000017941 */ /* 0x000fea0003800000 */
.L_x_116:
        /* <DEDUP_REMOVED lines=9> */
.L_x_119:
[----:B------:R-:W-:Y:S05]  /*3fe0*/  BSYNC B1 ;  /* 0x0000000000017941 */ /* 0x000fea0003800000 */
.L_x_118:
        /* <DEDUP_REMOVED lines=10> */
.L_x_121:
[----:B------:R-:W-:Y:S05]  /*4090*/  BSYNC B1 ;  /* 0x0000000000017941 */ /* 0x000fea0003800000 */
.L_x_120:
        /* <DEDUP_REMOVED lines=10> */
.L_x_123:
[----:B------:R-:W-:Y:S05]  /*4140*/  BSYNC B1 ;  /* 0x0000000000017941 */ /* 0x000fea0003800000 */
.L_x_122:
        /* <DEDUP_REMOVED lines=9> */
.L_x_125:
[----:B------:R-:W-:Y:S05]  /*41e0*/  BSYNC B1 ;  /* 0x0000000000017941 */ /* 0x000fea0003800000 */
.L_x_124:
        /* <DEDUP_REMOVED lines=9> */
.L_x_127:
[----:B------:R-:W-:Y:S05]  /*4280*/  BSYNC B1 ;  /* 0x0000000000017941 */ /* 0x000fea0003800000 */
.L_x_126:
        /* <DEDUP_REMOVED lines=10> */
.L_x_129:
[----:B------:R-:W-:Y:S05]  /*4330*/  BSYNC B1 ;  /* 0x0000000000017941 */ /* 0x000fea0003800000 */
.L_x_128:
        /* <DEDUP_REMOVED lines=10> */
.L_x_131:
[----:B------:R-:W-:Y:S05]  /*43e0*/  BSYNC B1 ;  /* 0x0000000000017941 */ /* 0x000fea0003800000 */
.L_x_130:
        /* <DEDUP_REMOVED lines=9> */
.L_x_133:
[----:B------:R-:W-:Y:S05]  /*4480*/  BSYNC B1 ;  /* 0x0000000000017941 */ /* 0x000fea0003800000 */
.L_x_132:
        /* <DEDUP_REMOVED lines=9> */
.L_x_135:
[----:B------:R-:W-:Y:S05]  /*4520*/  BSYNC B1 ;  /* 0x0000000000017941 */ /* 0x000fea0003800000 */
.L_x_134:
        /* <DEDUP_REMOVED lines=10> */
.L_x_137:
[----:B------:R-:W-:Y:S05]  /*45d0*/  BSYNC B1 ;  /* 0x0000000000017941 */ /* 0x000fea0003800000 */
.L_x_136:
        /* <DEDUP_REMOVED lines=10> */
.L_x_139:
[----:B------:R-:W-:Y:S05]  /*4680*/  BSYNC B1 ;  /* 0x0000000000017941 */ /* 0x000fea0003800000 */
.L_x_138:
        /* <DEDUP_REMOVED lines=9> */
.L_x_141:
[----:B------:R-:W-:Y:S05]  /*4720*/  BSYNC B1 ;  /* 0x0000000000017941 */ /* 0x000fea0003800000 */
.L_x_140:
        /* <DEDUP_REMOVED lines=9> */
.L_x_143:
[----:B------:R-:W-:Y:S05]  /*47c0*/  BSYNC B1 ;  /* 0x0000000000017941 */ /* 0x000fea0003800000 */
.L_x_142:
        /* <DEDUP_REMOVED lines=10> */
.L_x_145:
[----:B------:R-:W-:Y:S05]  /*4870*/  BSYNC B1 ;  /* 0x0000000000017941 */ /* 0x000fea0003800000 */
.L_x_144:
        /* <DEDUP_REMOVED lines=10> */
.L_x_147:
[----:B------:R-:W-:Y:S05]  /*4920*/  BSYNC B1 ;  /* 0x0000000000017941 */ /* 0x000fea0003800000 */
.L_x_146:
        /* <DEDUP_REMOVED lines=9> */
.L_x_149:
[----:B------:R-:W-:Y:S05]  /*49c0*/  BSYNC B1 ;  /* 0x0000000000017941 */ /* 0x000fea0003800000 */
.L_x_148:
        /* <DEDUP_REMOVED lines=9> */
.L_x_151:
[----:B------:R-:W-:Y:S05]  /*4a60*/  BSYNC B1 ;  /* 0x0000000000017941 */ /* 0x000fea0003800000 */
.L_x_150:
        /* <DEDUP_REMOVED lines=10> */
.L_x_153:
[----:B------:R-:W-:Y:S05]  /*4b10*/  BSYNC B1 ;  /* 0x0000000000017941 */ /* 0x000fea0003800000 */
.L_x_152:
        /* <DEDUP_REMOVED lines=10> */
.L_x_155:
[----:B------:R-:W-:Y:S05]  /*4bc0*/  BSYNC B1 ;  /* 0x0000000000017941 */ /* 0x000fea0003800000 */
.L_x_154:
        /* <DEDUP_REMOVED lines=9> */
.L_x_157:
[----:B------:R-:W-:Y:S05]  /*4c60*/  BSYNC B1 ;  /* 0x0000000000017941 */ /* 0x000fea0003800000 */
.L_x_156:
        /* <DEDUP_REMOVED lines=9> */
.L_x_159:
[----:B------:R-:W-:Y:S05]  /*4d00*/  BSYNC B1 ;  /* 0x0000000000017941 */ /* 0x000fea0003800000 */
.L_x_158:
        /* <DEDUP_REMOVED lines=10> */
.L_x_161:
[----:B------:R-:W-:Y:S05]  /*4db0*/  BSYNC B1 ;  /* 0x0000000000017941 */ /* 0x000fea0003800000 */
.L_x_160:
        /* <DEDUP_REMOVED lines=10> */
.L_x_163:
[----:B------:R-:W-:Y:S05]  /*4e60*/  BSYNC B1 ;  /* 0x0000000000017941 */ /* 0x000fea0003800000 */
.L_x_162:
        /* <DEDUP_REMOVED lines=9> */
.L_x_165:
[----:B------:R-:W-:Y:S05]  /*4f00*/  BSYNC B1 ;  /* 0x0000000000017941 */ /* 0x000fea0003800000 */
.L_x_164:
        /* <DEDUP_REMOVED lines=9> */
.L_x_167:
[----:B------:R-:W-:Y:S05]  /*4fa0*/  BSYNC B1 ;  /* 0x0000000000017941 */ /* 0x000fea0003800000 */
.L_x_166:
        /* <DEDUP_REMOVED lines=10> */
.L_x_169:
[----:B------:R-:W-:Y:S05]  /*5050*/  BSYNC B1 ;  /* 0x0000000000017941 */ /* 0x000fea0003800000 */
.L_x_168:
        /* <DEDUP_REMOVED lines=10> */
.L_x_171:
[----:B------:R-:W-:Y:S05]  /*5100*/  BSYNC B1 ;  /* 0x0000000000017941 */ /* 0x000fea0003800000 */
.L_x_170:
        /* <DEDUP_REMOVED lines=9> */
.L_x_173:
[----:B------:R-:W-:Y:S05]  /*51a0*/  BSYNC B1 ;  /* 0x0000000000017941 */ /* 0x000fea0003800000 */
.L_x_172:
        /* <DEDUP_REMOVED lines=9> */
.L_x_175:
[----:B------:R-:W-:Y:S05]  /*5240*/  BSYNC B1 ;  /* 0x0000000000017941 */ /* 0x000fea0003800000 */
.L_x_174:
        /* <DEDUP_REMOVED lines=10> */
.L_x_177:
[----:B------:R-:W-:Y:S05]  /*52f0*/  BSYNC B1 ;  /* 0x0000000000017941 */ /* 0x000fea0003800000 */
.L_x_176:
        /* <DEDUP_REMOVED lines=10> */
.L_x_179:
[----:B------:R-:W-:Y:S05]  /*53a0*/  BSYNC B1 ;  /* 0x0000000000017941 */ /* 0x000fea0003800000 */
.L_x_178:
        /* <DEDUP_REMOVED lines=9> */
.L_x_181:
[----:B------:R-:W-:Y:S05]  /*5440*/  BSYNC B1 ;  /* 0x0000000000017941 */ /* 0x000fea0003800000 */
.L_x_180:
        /* <DEDUP_REMOVED lines=9> */
.L_x_183:
[----:B------:R-:W-:Y:S05]  /*54e0*/  BSYNC B1 ;  /* 0x0000000000017941 */ /* 0x000fea0003800000 */
.L_x_182:
        /* <DEDUP_REMOVED lines=10> */
.L_x_185:
[----:B------:R-:W-:Y:S05]  /*5590*/  BSYNC B1 ;  /* 0x0000000000017941 */ /* 0x000fea0003800000 */
.L_x_184:
        /* <DEDUP_REMOVED lines=10> */
.L_x_187:
[----:B------:R-:W-:Y:S05]  /*5640*/  BSYNC B1 ;  /* 0x0000000000017941 */ /* 0x000fea0003800000 */
.L_x_186:
        /* <DEDUP_REMOVED lines=9> */
.L_x_189:
[----:B------:R-:W-:Y:S05]  /*56e0*/  BSYNC B1 ;  /* 0x0000000000017941 */ /* 0x000fea0003800000 */
.L_x_188:
        /* <DEDUP_REMOVED lines=9> */
.L_x_191:
[----:B------:R-:W-:Y:S05]  /*5780*/  BSYNC B1 ;  /* 0x0000000000017941 */ /* 0x000fea0003800000 */
.L_x_190:
        /* <DEDUP_REMOVED lines=10> */
.L_x_193:
[----:B------:R-:W-:Y:S05]  /*5830*/  BSYNC B1 ;  /* 0x0000000000017941 */ /* 0x000fea0003800000 */
.L_x_192:
        /* <DEDUP_REMOVED lines=10> */
.L_x_195:
[----:B------:R-:W-:Y:S05]  /*58e0*/  BSYNC B1 ;  /* 0x0000000000017941 */ /* 0x000fea0003800000 */
.L_x_194:
        /* <DEDUP_REMOVED lines=9> */
.L_x_197:
[----:B------:R-:W-:Y:S05]  /*5980*/  BSYNC B1 ;  /* 0x0000000000017941 */ /* 0x000fea0003800000 */
.L_x_196:
        /* <DEDUP_REMOVED lines=9> */
.L_x_199:
[----:B------:R-:W-:Y:S05]  /*5a20*/  BSYNC B1 ;  /* 0x0000000000017941 */ /* 0x000fea0003800000 */
.L_x_198:
        /* <DEDUP_REMOVED lines=10> */
.L_x_201:
[----:B------:R-:W-:Y:S05]  /*5ad0*/  BSYNC B1 ;  /* 0x0000000000017941 */ /* 0x000fea0003800000 */
.L_x_200:
        /* <DEDUP_REMOVED lines=10> */
.L_x_203:
[----:B------:R-:W-:Y:S05]  /*5b80*/  BSYNC B1 ;  /* 0x0000000000017941 */ /* 0x000fea0003800000 */
.L_x_202:
        /* <DEDUP_REMOVED lines=9> */
.L_x_205:
[----:B------:R-:W-:Y:S05]  /*5c20*/  BSYNC B1 ;  /* 0x0000000000017941 */ /* 0x000fea0003800000 */
.L_x_204:
        /* <DEDUP_REMOVED lines=9> */
.L_x_207:
[----:B------:R-:W-:Y:S05]  /*5cc0*/  BSYNC B1 ;  /* 0x0000000000017941 */ /* 0x000fea0003800000 */
.L_x_206:
        /* <DEDUP_REMOVED lines=10> */
.L_x_209:
[----:B------:R-:W-:Y:S05]  /*5d70*/  BSYNC B1 ;  /* 0x0000000000017941 */ /* 0x000fea0003800000 */
.L_x_208:
        /* <DEDUP_REMOVED lines=10> */
.L_x_211:
[----:B------:R-:W-:Y:S05]  /*5e20*/  BSYNC B1 ;  /* 0x0000000000017941 */ /* 0x000fea0003800000 */
.L_x_210:
        /* <DEDUP_REMOVED lines=9> */
.L_x_213:
[----:B------:R-:W-:Y:S05]  /*5ec0*/  BSYNC B1 ;  /* 0x0000000000017941 */ /* 0x000fea0003800000 */
.L_x_212:
        /* <DEDUP_REMOVED lines=9> */
.L_x_215:
[----:B------:R-:W-:Y:S05]  /*5f60*/  BSYNC B1 ;  /* 0x0000000000017941 */ /* 0x000fea0003800000 */
.L_x_214:
        /* <DEDUP_REMOVED lines=10> */
.L_x_217:
[----:B------:R-:W-:Y:S05]  /*6010*/  BSYNC B1 ;  /* 0x0000000000017941 */ /* 0x000fea0003800000 */
.L_x_216:
        /* <DEDUP_REMOVED lines=10> */
.L_x_219:
[----:B------:R-:W-:Y:S05]  /*60c0*/  BSYNC B1 ;  /* 0x0000000000017941 */ /* 0x000fea0003800000 */
.L_x_218:
        /* <DEDUP_REMOVED lines=9> */
.L_x_221:
[----:B------:R-:W-:Y:S05]  /*6160*/  BSYNC B1 ;  /* 0x0000000000017941 */ /* 0x000fea0003800000 */
.L_x_220:
        /* <DEDUP_REMOVED lines=9> */
.L_x_223:
[----:B------:R-:W-:Y:S05]  /*6200*/  BSYNC B1 ;  /* 0x0000000000017941 */ /* 0x000fea0003800000 */
.L_x_222:
        /* <DEDUP_REMOVED lines=10> */
.L_x_225:
[----:B------:R-:W-:Y:S05]  /*62b0*/  BSYNC B1 ;  /* 0x0000000000017941 */ /* 0x000fea0003800000 */
.L_x_224:
        /* <DEDUP_REMOVED lines=10> */
.L_x_227:
[----:B------:R-:W-:Y:S05]  /*6360*/  BSYNC B1 ;  /* 0x0000000000017941 */ /* 0x000fea0003800000 */
.L_x_226:
        /* <DEDUP_REMOVED lines=9> */
.L_x_229:
[----:B------:R-:W-:Y:S05]  /*6400*/  BSYNC B1 ;  /* 0x0000000000017941 */ /* 0x000fea0003800000 */
.L_x_228:
        /* <DEDUP_REMOVED lines=9> */
.L_x_231:
[----:B------:R-:W-:Y:S05]  /*64a0*/  BSYNC B1 ;  /* 0x0000000000017941 */ /* 0x000fea0003800000 */
.L_x_230:
        /* <DEDUP_REMOVED lines=10> */
.L_x_233:
[----:B------:R-:W-:Y:S05]  /*6550*/  BSYNC B1 ;  /* 0x0000000000017941 */ /* 0x000fea0003800000 */
.L_x_232:
        /* <DEDUP_REMOVED lines=10> */
.L_x_235:
[----:B------:R-:W-:Y:S05]  /*6600*/  BSYNC B1 ;  /* 0x0000000000017941 */ /* 0x000fea0003800000 */
.L_x_234:
        /* <DEDUP_REMOVED lines=9> */
.L_x_237:
[----:B------:R-:W-:Y:S05]  /*66a0*/  BSYNC B1 ;  /* 0x0000000000017941 */ /* 0x000fea0003800000 */
.L_x_236:
        /* <DEDUP_REMOVED lines=9> */
.L_x_239:
[----:B------:R-:W-:Y:S05]  /*6740*/  BSYNC B1 ;  /* 0x0000000000017941 */ /* 0x000fea0003800000 */
.L_x_238:
        /* <DEDUP_REMOVED lines=10> */
.L_x_241:
[----:B------:R-:W-:Y:S05]  /*67f0*/  BSYNC B1 ;  /* 0x0000000000017941 */ /* 0x000fea0003800000 */
.L_x_240:
        /* <DEDUP_REMOVED lines=10> */
.L_x_243:
[----:B------:R-:W-:Y:S05]  /*68a0*/  BSYNC B1 ;  /* 0x0000000000017941 */ /* 0x000fea0003800000 */
.L_x_242:
        /* <DEDUP_REMOVED lines=9> */
.L_x_245:
[----:B------:R-:W-:Y:S05]  /*6940*/  BSYNC B1 ;  /* 0x0000000000017941 */ /* 0x000fea0003800000 */
.L_x_244:
        /* <DEDUP_REMOVED lines=9> */
.L_x_247:
[----:B------:R-:W-:Y:S05]  /*69e0*/  BSYNC B1 ;  /* 0x0000000000017941 */ /* 0x000fea0003800000 */
.L_x_246:
        /* <DEDUP_REMOVED lines=10> */
.L_x_249:
[----:B------:R-:W-:Y:S05]  /*6a90*/  BSYNC B1 ;  /* 0x0000000000017941 */ /* 0x000fea0003800000 */
.L_x_248:
        /* <DEDUP_REMOVED lines=10> */
.L_x_251:
[----:B------:R-:W-:Y:S05]  /*6b40*/  BSYNC B1 ;  /* 0x0000000000017941 */ /* 0x000fea0003800000 */
.L_x_250:
        /* <DEDUP_REMOVED lines=9> */
.L_x_253:
[----:B------:R-:W-:Y:S05]  /*6be0*/  BSYNC B1 ;  /* 0x0000000000017941 */ /* 0x000fea0003800000 */
.L_x_252:
        /* <DEDUP_REMOVED lines=9> */
.L_x_255:
[----:B------:R-:W-:Y:S05]  /*6c80*/  BSYNC B1 ;  /* 0x0000000000017941 */ /* 0x000fea0003800000 */
.L_x_254:
        /* <DEDUP_REMOVED lines=10> */
.L_x_257:
[----:B------:R-:W-:Y:S05]  /*6d30*/  BSYNC B1 ;  /* 0x0000000000017941 */ /* 0x000fea0003800000 */
.L_x_256:
        /* <DEDUP_REMOVED lines=10> */
.L_x_259:
[----:B------:R-:W-:Y:S05]  /*6de0*/  BSYNC B1 ;  /* 0x0000000000017941 */ /* 0x000fea0003800000 */
.L_x_258:
        /* <DEDUP_REMOVED lines=9> */
.L_x_261:
[----:B------:R-:W-:Y:S05]  /*6e80*/  BSYNC B1 ;  /* 0x0000000000017941 */ /* 0x000fea0003800000 */
.L_x_260:
        /* <DEDUP_REMOVED lines=9> */
.L_x_263:
[----:B------:R-:W-:Y:S05]  /*6f20*/  BSYNC B1 ;  /* 0x0000000000017941 */ /* 0x000fea0003800000 */
.L_x_262:
        /* <DEDUP_REMOVED lines=10> */
.L_x_265:
[----:B------:R-:W-:Y:S05]  /*6fd0*/  BSYNC B1 ;  /* 0x0000000000017941 */ /* 0x000fea0003800000 */
.L_x_264:
        /* <DEDUP_REMOVED lines=10> */
.L_x_267:
[----:B------:R-:W-:Y:S05]  /*7080*/  BSYNC B1 ;  /* 0x0000000000017941 */ /* 0x000fea0003800000 */
.L_x_266:
        /* <DEDUP_REMOVED lines=9> */
.L_x_269:
[----:B------:R-:W-:Y:S05]  /*7120*/  BSYNC B1 ;  /* 0x0000000000017941 */ /* 0x000fea0003800000 */
.L_x_268:
        /* <DEDUP_REMOVED lines=9> */
.L_x_271:
[----:B------:R-:W-:Y:S05]  /*71c0*/  BSYNC B1 ;  /* 0x0000000000017941 */ /* 0x000fea0003800000 */
.L_x_270:
        /* <DEDUP_REMOVED lines=10> */
.L_x_273:
[----:B------:R-:W-:Y:S05]  /*7270*/  BSYNC B1 ;  /* 0x0000000000017941 */ /* 0x000fea0003800000 */
.L_x_272:
        /* <DEDUP_REMOVED lines=10> */
.L_x_275:
[----:B------:R-:W-:Y:S05]  /*7320*/  BSYNC B1 ;  /* 0x0000000000017941 */ /* 0x000fea0003800000 */
.L_x_274:
        /* <DEDUP_REMOVED lines=9> */
.L_x_277:
[----:B------:R-:W-:Y:S05]  /*73c0*/  BSYNC B1 ;  /* 0x0000000000017941 */ /* 0x000fea0003800000 */
.L_x_276:
        /* <DEDUP_REMOVED lines=9> */
.L_x_279:
[----:B------:R-:W-:Y:S05]  /*7460*/  BSYNC B1 ;  /* 0x0000000000017941 */ /* 0x000fea0003800000 */
.L_x_278:
        /* <DEDUP_REMOVED lines=10> */
.L_x_281:
[----:B------:R-:W-:Y:S05]  /*7510*/  BSYNC B1 ;  /* 0x0000000000017941 */ /* 0x000fea0003800000 */
.L_x_280:
        /* <DEDUP_REMOVED lines=10> */
.L_x_283:
[----:B------:R-:W-:Y:S05]  /*75c0*/  BSYNC B1 ;  /* 0x0000000000017941 */ /* 0x000fea0003800000 */
.L_x_282:
[----:B01--45:R-:W-:Y:S01]  /*75d0*/  IMAD.U32 R6, R152, 0x10000, RZ ;  /* 0x0001000098067824 */ /* 0x033fe200078e00ff */
        /* <DEDUP_REMOVED lines=8> */
.L_x_285:
[----:B------:R-:W-:Y:S05]  /*7660*/  BSYNC B1 ;  /* 0x0000000000017941 */ /* 0x000fea0003800000 */
.L_x_284:
[----:B0-2--5:R-:W-:Y:S01]  /*7670*/  IMAD.U32 R4, R152, 0x10000, RZ ;  /* 0x0001000098047824 */ /* 0x025fe200078e00ff */
[----:B------:R-:W-:Y:S01]  /*7680*/  ISETP.GT.AND P1, PT, R0, 0x8, P1 ;  /* 0x000000080000780c */ /* 0x000fe20000f24270 */
[----:B------:R-:W-:Y:S01]  /*7690*/  @P0 IMAD.MOV.U32 R5, RZ, RZ, R11 ;  /* 0x000000ffff050224 */ /* 0x000fe200078e000b */
[----:B------:R-:W-:Y:S01]  /*76a0*/  BSSY B1, `(.L_x_286) ;  /* 0x0000008000017945 */ /* 0x000fe20003800000 */
[----:B------:R-:W-:Y:S01]  /*76b0*/  FMUL R3, R4, R155 ;  /* 0x0000009b04037220 */ /* 0x000fe20000400000 */
[----:B------:R-:W-:-:S03]  /*76c0*/  @P0 IMAD.MOV.U32 R4, RZ, RZ, R10 ;  /* 0x000000ffff040224 */ /* 0x000fc600078e000a */
[----:B------:R-:W-:-:S05]  /*76d0*/  FFMA R3, R150, R154, R3 ;  /* 0x0000009a96037223 */ /* 0x000fca0000000003 */
[----:B------:R-:W-:-:S05]  /*76e0*/  F2FP.BF16.F32.PACK_AB R3, RZ, R3 ;  /* 0x00000003ff03723e */ /* 0x000fca00000010ff */
[----:B------:R0:W-:Y:S01]  /*76f0*/  @P0 STG.E.U16 desc[UR36][R4.64+0x1f0], R3 ;  /* 0x0001f00304000986 */ /* 0x0001e2000c101524 */
[----:B------:R-:W-:Y:S05]  /*7700*/  @!P1 BRA `(.L_x_287) ;  /* 0x0000000000049947 */ /* 0x000fea0003800000 */
[----:B------:R2:W5:Y:S02]  /*7710*/  LDG.E.LTC128B.U16 R152, desc[UR36][R8.64+0x1f2] ;  /* 0x0001f22408987981 */ /* 0x000564000c1e1520 */
.L_x_287:
[----:B------:R-:W-:Y:S05]  /*7720*/  BSYNC B1 ;  /* 0x0000000000017941 */ /* 0x000fea0003800000 */
.L_x_286:
[----:B------:R-:W-:Y:S05]  /*7730*/  @!P1 BRA `(.L_x_288) ;  /* 0x0000002400309947 */ /* 0x000fea0003800000 */
[----:B-----5:R-:W-:-:S04]  /*7740*/  IMAD.U32 R152, R152, 0x10000, RZ ;  /* 0x0001000098987824 */ /* 0x020fc800078e00ff */
[----:B------:R-:W-:-:S04]  /*7750*/  FMUL R152, R152, R155 ;  /* 0x0000009b98987220 */ /* 0x000fc80000400000 */
[----:B------:R-:W-:-:S05]  /*7760*/  FFMA R152, R151, R154, R152 ;  /* 0x0000009a97987223 */ /* 0x000fca0000000098 */
[----:B------:R-:W-:-:S05]  /*7770*/  F2FP.BF16.F32.PACK_AB R152, RZ, R152 ;  /* 0x00000098ff98723e */ /* 0x000fca00000010ff */
[----:B------:R4:W-:Y:S01]  /*7780*/  STG.E.U16 desc[UR36][R10.64+0x1f2], R152 ;  /* 0x0001f2980a007986 */ /* 0x0009e2000c101524 */
[----:B------:R-:W-:Y:S05]  /*7790*/  BRA `(.L_x_288) ;  /* 0x0000002400187947 */ /* 0x000fea0003800000 */
.L_x_35:
[----:B------:R-:W-:Y:S01]  /*77a0*/  ISETP.GT.AND P2, PT, R3, 0x1, PT ;  /* 0x000000010300780c */ /* 0x000fe20003f44270 */
[----:B------:R-:W-:Y:S01]  /*77b0*/  ULDC.64 UR4, c[0x0][0x5c0] ;  /* 0x0001700000047ab9 */ /* 0x000fe20000000a00 */
[-C--:B------:R-:W-:Y:S01]  /*77c0*/  FMUL R24, R24, R154.reuse ;  /* 0x0000009a18187220 */ /* 0x080fe20000400000 */
[-C--:B------:R-:W-:Y:S01]  /*77d0*/  FMUL R25, R25, R154.reuse ;  /* 0x0000009a19197220 */ /* 0x080fe20000400000 */
[----:B------:R-:W-:Y:S01]  /*77e0*/  ISETP.GT.AND P1, PT, R0, RZ, P2 ;  /* 0x000000ff0000720c */ /* 0x000fe20001724270 */
[-C--:B------:R-:W-:Y:S01]  /*77f0*/  FMUL R26, R26, R154.reuse ;  /* 0x0000009a1a1a7220 */ /* 0x080fe20000400000 */
[----:B------:R-:W-:Y:S01]  /*7800*/  LEA R4, P4, R160, UR4, 0x1 ;  /* 0x00000004a0047c11 */ /* 0x000fe2000f8808ff */
[----:B------:R-:W-:Y:S01]  /*7810*/  FMUL R27, R27, R154 ;  /* 0x0000009a1b1b7220 */ /* 0x000fe20000400000 */
[----:B------:R-:W-:Y:S01]  /*7820*/  F2FP.BF16.F32.PACK_AB R24, RZ, R24 ;  /* 0x00000018ff18723e */ /* 0x000fe200000010ff */
[-C--:B------:R-:W-:Y:S01]  /*7830*/  FMUL R28, R28, R154.reuse ;  /* 0x0000009a1c1c7220 */ /* 0x080fe20000400000 */
[----:B------:R-:W-:Y:S01]  /*7840*/  LEA.HI.X R5, R160, UR5, R171, 0x1, P4 ;  /* 0x00000005a0057c11 */ /* 0x000fe2000a0f0cab */
[-C--:B------:R-:W-:Y:S01]  /*7850*/  FMUL R29, R29, R154.reuse ;  /* 0x0000009a1d1d7220 */ /* 0x080fe20000400000 */
[----:B------:R-:W-:Y:S01]  /*7860*/  F2FP.BF16.F32.PACK_AB R25, RZ, R25 ;  /* 0x00000019ff19723e */ /* 0x000fe200000010ff */
[-C--:B------:R-:W-:Y:S01]  /*7870*/  FMUL R30, R30, R154.reuse ;  /* 0x0000009a1e1e7220 */ /* 0x080fe20000400000 */
[----:B------:R-:W-:Y:S01]  /*7880*/  ISETP.GT.AND P2, PT, R0, 0x8, P2 ;  /* 0x000000080000780c */ /* 0x000fe20001744270 */
[----:B------:R-:W-:Y:S01]  /*7890*/  @P3 STG.E.U16 desc[UR36][R4.64], R24 ;  /* 0x0000001804003986 */ /* 0x000fe2000c101524 */
[C---:B------:R-:W-:Y:S01]  /*78a0*/  SHF.L.U64.HI R11, R10.reuse, 0x4, R11 ;  /* 0x000000040a0b7819 */ /* 0x040fe2000001020b */
[----:B------:R-:W-:Y:S01]  /*78b0*/  FMUL R31, R31, R154 ;  /* 0x0000009a1f1f7220 */ /* 0x000fe20000400000 */
[----:B------:R-:W-:Y:S01]  /*78c0*/  LEA R6, P3, R10, R4, 0x4 ;  /* 0x000000040a067211 */ /* 0x000fe200078620ff */
[----:B------:R-:W-:Y:S01]  /*78d0*/  @P1 STG.E.U16 desc[UR36][R4.64+0x2], R25 ;  /* 0x0000021904001986 */ /* 0x000fe2000c101524 */
[----:B------:R-:W-:Y:S01]  /*78e0*/  ISETP.GT.AND P1, PT, R0, 0x8, P0 ;  /* 0x000000080000780c */ /* 0x000fe20000724270 */
[----:B------:R-:W-:Y:S01]  /*78f0*/  FMUL R32, R32, R154 ;  /* 0x0000009a20207220 */ /* 0x000fe20000400000 */
[----:B------:R-:W-:Y:S01]  /*7900*/  F2FP.BF16.F32.PACK_AB R26, RZ, R26 ;  /* 0x0000001aff1a723e */ /* 0x000fe200000010ff */
[----:B------:R-:W-:Y:S01]  /*7910*/  IMAD.X R7, R11, 0x1, R5, P3 ;  /* 0x000000010b077824 */ /* 0x000fe200018e0605 */
[----:B------:R-:W-:Y:S01]  /*7920*/  F2FP.BF16.F32.PACK_AB R27, RZ, R27 ;  /* 0x0000001bff1b723e */ /* 0x000fe200000010ff */
[-C--:B------:R-:W-:Y:S01]  /*7930*/  FMUL R33, R33, R154.reuse ;  /* 0x0000009a21217220 */ /* 0x080fe20000400000 */
[----:B------:R-:W-:Y:S01]  /*7940*/  ISETP.GT.AND P0, PT, R3, 0x8, PT ;  /* 0x000000080300780c */ /* 0x000fe20003f04270 */
[----:B------:R-:W-:Y:S01]  /*7950*/  FMUL R34, R34, R154 ;  /* 0x0000009a22227220 */ /* 0x000fe20000400000 */
[----:B------:R-:W-:Y:S01]  /*7960*/  F2FP.BF16.F32.PACK_AB R28, RZ, R28 ;  /* 0x0000001cff1c723e */ /* 0x000fe200000010ff */
[-C--:B------:R-:W-:Y:S01]  /*7970*/  FMUL R35, R35, R154.reuse ;  /* 0x0000009a23237220 */ /* 0x080fe20000400000 */
[----:B------:R-:W-:Y:S01]  /*7980*/  ISETP.GT.AND P4, PT, R0, RZ, P0 ;  /* 0x000000ff0000720c */ /* 0x000fe20000784270 */
[-C--:B------:R-:W-:Y:S01]  /*7990*/  FMUL R36, R36, R154.reuse ;  /* 0x0000009a24247220 */ /* 0x080fe20000400000 */
[----:B------:R-:W-:Y:S01]  /*79a0*/  F2FP.BF16.F32.PACK_AB R29, RZ, R29 ;  /* 0x0000001dff1d723e */ /* 0x000fe200000010ff */
[----:B------:R-:W-:Y:S01]  /*79b0*/  @P1 STG.E.U16 desc[UR36][R6.64], R26 ;  /* 0x0000001a06001986 */ /* 0x000fe2000c101524 */
[----:B------:R-:W-:Y:S01]  /*79c0*/  ISETP.GT.AND P1, PT, R0, 0x8, P0 ;  /* 0x000000080000780c */ /* 0x000fe20000724270 */
[----:B------:R-:W-:Y:S01]  /*79d0*/  FMUL R37, R37, R154 ;  /* 0x0000009a25257220 */ /* 0x000fe20000400000 */
[----:B------:R-:W-:Y:S01]  /*79e0*/  F2FP.BF16.F32.PACK_AB R30, RZ, R30 ;  /* 0x0000001eff1e723e */ /* 0x000fe200000010ff */
[----:B------:R-:W-:Y:S01]  /*79f0*/  @P2 STG.E.U16 desc[UR36][R6.64+0x2], R27 ;  /* 0x0000021b06002986 */ /* 0x000fe2000c101524 */
[----:B------:R-:W-:Y:S01]  /*7a00*/  ISETP.GT.AND P2, PT, R3, 0x9, PT ;  /* 0x000000090300780c */ /* 0x000fe20003f44270 */
[-C--:B------:R-:W-:Y:S01]  /*7a10*/  FMUL R38, R38, R154.reuse ;  /* 0x0000009a26267220 */ /* 0x080fe20000400000 */
[----:B------:R-:W-:Y:S01]  /*7a20*/  F2FP.BF16.F32.PACK_AB R31, RZ, R31 ;  /* 0x0000001fff1f723e */ /* 0x000fe200000010ff */
[-C--:B------:R-:W-:Y:S01]  /*7a30*/  FMUL R39, R39, R154.reuse ;  /* 0x0000009a27277220 */ /* 0x080fe20000400000 */
[C---:B------:R-:W-:Y:S01]  /*7a40*/  ISETP.GT.AND P3, PT, R0.reuse, RZ, P2 ;  /* 0x000000ff0000720c */ /* 0x040fe20001764270 */
[----:B------:R-:W-:Y:S01]  /*7a50*/  @P4 STG.E.U16 desc[UR36][R4.64+0x10], R28 ;  /* 0x0000101c04004986 */ /* 0x000fe2000c101524 */
[----:B------:R-:W-:Y:S01]  /*7a60*/  ISETP.GT.AND P2, PT, R0, 0x8, P2 ;  /* 0x000000080000780c */ /* 0x000fe20001744270 */
        /* <DEDUP_REMOVED lines=8> */
[----:B------:R-:W-:Y:S01]  /*7af0*/  FMUL R44, R44, R154 ;  /* 0x0000009a2c2c7220 */ /* 0x000fe20000400000 */
[----:B------:R-:W-:Y:S01]  /*7b00*/  F2FP.BF16.F32.PACK_AB R34, RZ, R34 ;  /* 0x00000022ff22723e */ /* 0x000fe200000010ff */
[----:B------:R-:W-:Y:S01]  /*7b10*/  @P3 STG.E.U16 desc[UR36][R4.64+0x12], R29 ;  /* 0x0000121d04003986 */ /* 0x000fe2000c101524 */
[----:B------:R-:W-:Y:S01]  /*7b20*/  ISETP.GT.AND P3, PT, R3, 0x11, PT ;  /* 0x000000110300780c */ /* 0x000fe20003f64270 */
[-C--:B------:R-:W-:Y:S01]  /*7b30*/  FMUL R45, R45, R154.reuse ;  /* 0x0000009a2d2d7220 */ /* 0x080fe20000400000 */
[----:B------:R-:W-:Y:S01]  /*7b40*/  F2FP.BF16.F32.PACK_AB R35, RZ, R35 ;  /* 0x00000023ff23723e */ /* 0x000fe200000010ff */
[----:B------:R-:W-:Y:S01]  /*7b50*/  @P1 STG.E.U16 desc[UR36][R6.64+0x10], R30 ;  /* 0x0000101e06001986 */ /* 0x000fe2000c101524 */
[----:B------:R-:W-:Y:S01]  /*7b60*/  ISETP.GT.AND P1, PT, R0, 0x8, P0 ;  /* 0x000000080000780c */ /* 0x000fe20000724270 */
[-C--:B------:R-:W-:Y:S01]  /*7b70*/  FMUL R46, R46, R154.reuse ;  /* 0x0000009a2e2e7220 */ /* 0x080fe20000400000 */
[----:B------:R-:W-:Y:S01]  /*7b80*/  ISETP.GT.AND P0, PT, R3, 0x18, PT ;  /* 0x000000180300780c */ /* 0x000fe20003f04270 */
[----:B------:R-:W-:Y:S01]  /*7b90*/  @P2 STG.E.U16 desc[UR36][R6.64+0x12], R31 ;  /* 0x0000121f06002986 */ /* 0x000fe2000c101524 */
[C---:B------:R-:W-:Y:S01]  /*7ba0*/  ISETP.GT.AND P2, PT, R0.reuse, RZ, P3 ;  /* 0x000000ff0000720c */ /* 0x040fe20001f44270 */
[-C--:B------:R-:W-:Y:S01]  /*7bb0*/  FMUL R47, R47, R154.reuse ;  /* 0x0000009a2f2f7220 */ /* 0x080fe20000400000 */
[C---:B------:R-:W-:Y:S01]  /*7bc0*/  ISETP.GT.AND P3, PT, R0.reuse, 0x8, P3 ;  /* 0x000000080000780c */ /* 0x040fe20001f64270 */
[----:B------:R-:W-:Y:S01]  /*7bd0*/  @P4 STG.E.U16 desc[UR36][R4.64+0x20], R32 ;  /* 0x0000202004004986 */ /* 0x000fe2000c101524 */
[----:B------:R-:W-:Y:S01]  /*7be0*/  ISETP.GT.AND P4, PT, R0, RZ, P0 ;  /* 0x000000ff0000720c */ /* 0x000fe20000784270 */
[----:B------:R-:W-:Y:S01]  /*7bf0*/  FMUL R48, R48, R154 ;  /* 0x0000009a30307220 */ /* 0x000fe20000400000 */
[----:B------:R-:W-:Y:S01]  /*7c00*/  F2FP.BF16.F32.PACK_AB R36, RZ, R36 ;  /* 0x00000024ff24723e */ /* 0x000fe200000010ff */
[-C--:B------:R-:W-:Y:S01]  /*7c10*/  FMUL R49, R49, R154.reuse ;  /* 0x0000009a31317220 */ /* 0x080fe20000400000 */
[----:B------:R-:W-:Y:S01]  /*7c20*/  F2FP.BF16.F32.PACK_AB R37, RZ, R37 ;  /* 0x00000025ff25723e */ /* 0x000fe200000010ff */
[----:B------:R-:W-:Y:S01]  /*7c30*/  FMUL R50, R50, R154 ;  /* 0x0000009a32327220 */ /* 0x000fe20000400000 */
[----:B------:R-:W-:Y:S01]  /*7c40*/  F2FP.BF16.F32.PACK_AB R38, RZ, R38 ;  /* 0x00000026ff26723e */ /* 0x000fe200000010ff */
[----:B------:R-:W-:Y:S01]  /*7c50*/  FMUL R51, R51, R154 ;  /* 0x0000009a33337220 */ /* 0x000fe20000400000 */
[----:B------:R-:W-:Y:S01]  /*7c60*/  F2FP.BF16.F32.PACK_AB R39, RZ, R39 ;  /* 0x00000027ff27723e */ /* 0x000fe200000010ff */
[----:B------:R-:W-:Y:S01]  /*7c70*/  @P2 STG.E.U16 desc[UR36][R4.64+0x22], R33 ;  /* 0x0000222104002986 */ /* 0x000fe2000c101524 */
[----:B------:R-:W-:Y:S01]  /*7c80*/  F2FP.BF16.F32.PACK_AB R40, RZ, R40 ;  /* 0x00000028ff28723e */ /* 0x000fe200000010ff */
[-C--:B------:R-:W-:Y:S01]  /*7c90*/  FMUL R52, R52, R154.reuse ;  /* 0x0000009a34347220 */ /* 0x080fe20000400000 */
[----:B------:R-:W-:Y:S01]  /*7ca0*/  F2FP.BF16.F32.PACK_AB R41, RZ, R41 ;  /* 0x00000029ff29723e */ /* 0x000fe200000010ff */
[----:B------:R-:W-:Y:S01]  /*7cb0*/  @P1 STG.E.U16 desc[UR36][R6.64+0x20], R34 ;  /* 0x0000202206001986 */ /* 0x000fe2000c101524 */
[----:B------:R-:W-:Y:S01]  /*7cc0*/  ISETP.GT.AND P1, PT, R0, 0x8, P0 ;  /* 0x000000080000780c */ /* 0x000fe20000724270 */
[-C--:B------:R-:W-:Y:S01]  /*7cd0*/  FMUL R53, R53, R154.reuse ;  /* 0x0000009a35357220 */ /* 0x080fe20000400000 */
[C---:B------:R-:W-:Y:S01]  /*7ce0*/  ISETP.GT.AND P0, PT, R3.reuse, 0x20, PT ;  /* 0x000000200300780c */ /* 0x040fe20003f04270 */
[----:B------:R-:W-:Y:S01]  /*7cf0*/  @P3 STG.E.U16 desc[UR36][R6.64+0x22], R35 ;  /* 0x0000222306003986 */ /* 0x000fe2000c101524 */
[----:B------:R-:W-:Y:S01]  /*7d00*/  ISETP.GT.AND P3, PT, R3, 0x19, PT ;  /* 0x000000190300780c */ /* 0x000fe20003f64270 */
[----:B------:R-:W-:Y:S01]  /*7d10*/  FMUL R54, R54, R154 ;  /* 0x0000009a36367220 */ /* 0x000fe20000400000 */
[----:B------:R-:W-:Y:S01]  /*7d20*/  F2FP.BF16.F32.PACK_AB R42, RZ, R42 ;  /* 0x0000002aff2a723e */ /* 0x000fe200000010ff */
[----:B------:R-:W-:Y:S01]  /*7d30*/  @P4 STG.E.U16 desc[UR36][R4.64+0x30], R36 ;  /* 0x0000302404004986 */ /* 0x000fe2000c101524 */
[C---:B------:R-:W-:Y:S01]  /*7d40*/  ISETP.GT.AND P2, PT, R0.reuse, RZ, P3 ;  /* 0x000000ff0000720c */ /* 0x040fe20001f44270 */
[-C--:B------:R-:W-:Y:S01]  /*7d50*/  FMUL R55, R55, R154.reuse ;  /* 0x0000009a37377220 */ /* 0x080fe20000400000 */
[----:B------:R-:W-:Y:S01]  /*7d60*/  ISETP.GT.AND P3, PT, R0, 0x8, P3 ;  /* 0x000000080000780c */ /* 0x000fe20001f64270 */
[-C--:B------:R-:W-:Y:S01]  /*7d70*/  FMUL R56, R56, R154.reuse ;  /* 0x0000009a38387220 */ /* 0x080fe20000400000 */
[----:B------:R-:W-:Y:S01]  /*7d80*/  ISETP.GT.AND P4, PT, R0, RZ, P0 ;  /* 0x000000ff0000720c */ /* 0x000fe20000784270 */
[-C--:B------:R-:W-:Y:S01]  /*7d90*/  FMUL R57, R57, R154.reuse ;  /* 0x0000009a39397220 */ /* 0x080fe20000400000 */
[----:B------:R-:W-:Y:S01]  /*7da0*/  F2FP.BF16.F32.PACK_AB R43, RZ, R43 ;  /* 0x0000002bff2b723e */ /* 0x000fe200000010ff */
[----:B------:R-:W-:Y:S01]  /*7db0*/  FMUL R58, R58, R154 ;  /* 0x0000009a3a3a7220 */ /* 0x000fe20000400000 */
[----:B------:R-:W-:Y:S01]  /*7dc0*/  F2FP.BF16.F32.PACK_AB R44, RZ, R44 ;  /* 0x0000002cff2c723e */ /* 0x000fe200000010ff */
[-C--:B------:R-:W-:Y:S01]  /*7dd0*/  FMUL R59, R59, R154.reuse ;  /* 0x0000009a3b3b7220 */ /* 0x080fe20000400000 */
[----:B------:R-:W-:Y:S01]  /*7de0*/  F2FP.BF16.F32.PACK_AB R45, RZ, R45 ;  /* 0x0000002dff2d723e */ /* 0x000fe200000010ff */
[----:B------:R-:W-:Y:S01]  /*7df0*/  FMUL R60, R60, R154 ;  /* 0x0000009a3c3c7220 */ /* 0x000fe20000400000 */
[----:B------:R-:W-:Y:S01]  /*7e00*/  F2FP.BF16.F32.PACK_AB R46, RZ, R46 ;  /* 0x0000002eff2e723e */ /* 0x000fe200000010ff */
[----:B------:R-:W-:Y:S01]  /*7e10*/  @P2 STG.E.U16 desc[UR36][R4.64+0x32], R37 ;  /* 0x0000322504002986 */ /* 0x000fe2000c101524 */
[----:B------:R-:W-:Y:S01]  /*7e20*/  F2FP.BF16.F32.PACK_AB R47, RZ, R47 ;  /* 0x0000002fff2f723e */ /* 0x000fe200000010ff */
[----:B------:R-:W-:Y:S01]  /*7e30*/  FMUL R61, R61, R154 ;  /* 0x0000009a3d3d7220 */ /* 0x000fe20000400000 */
[----:B------:R-:W-:Y:S01]  /*7e40*/  F2FP.BF16.F32.PACK_AB R48, RZ, R48 ;  /* 0x00000030ff30723e */ /* 0x000fe200000010ff */
[----:B------:R-:W-:Y:S01]  /*7e50*/  @P1 STG.E.U16 desc[UR36][R6.64+0x30], R38 ;  /* 0x0000302606001986 */ /* 0x000fe2000c101524 */
[----:B------:R-:W-:Y:S01]  /*7e60*/  ISETP.GT.AND P1, PT, R0, 0x8, P0 ;  /* 0x000000080000780c */ /* 0x000fe20000724270 */
[-C--:B------:R-:W-:Y:S01]  /*7e70*/  FMUL R62, R62, R154.reuse ;  /* 0x0000009a3e3e7220 */ /* 0x080fe20000400000 */
[C---:B------:R-:W-:Y:S01]  /*7e80*/  ISETP.GT.AND P0, PT, R3.reuse, 0x28, PT ;  /* 0x000000280300780c */ /* 0x040fe20003f04270 */
[----:B------:R-:W-:Y:S01]  /*7e90*/  @P3 STG.E.U16 desc[UR36][R6.64+0x32], R39 ;  /* 0x0000322706003986 */ /* 0x000fe2000c101524 */
[----:B------:R-:W-:Y:S01]  /*7ea0*/  ISETP.GT.AND P3, PT, R3, 0x21, PT ;  /* 0x000000210300780c */ /* 0x000fe20003f64270 */
[-C--:B------:R-:W-:Y:S01]  /*7eb0*/  FMUL R63, R63, R154.reuse ;  /* 0x0000009a3f3f7220 */ /* 0x080fe20000400000 */
[----:B------:R-:W-:Y:S01]  /*7ec0*/  F2FP.BF16.F32.PACK_AB R49, RZ, R49 ;  /* 0x00000031ff31723e */ /* 0x000fe200000010ff */
[----:B------:R-:W-:Y:S01]  /*7ed0*/  @P4 STG.E.U16 desc[UR36][R4.64+0x40], R40 ;  /* 0x0000402804004986 */ /* 0x000fe2000c101524 */
[----:B------:R-:W-:Y:S01]  /*7ee0*/  ISETP.GT.AND P2, PT, R0, RZ, P3 ;  /* 0x000000ff0000720c */ /* 0x000fe20001f44270 */
[-C--:B------:R-:W-:Y:S01]  /*7ef0*/  FMUL R64, R64, R154.reuse ;  /* 0x0000009a40407220 */ /* 0x080fe20000400000 */
[C---:B------:R-:W-:Y:S01]  /*7f00*/  ISETP.GT.AND P3, PT, R0.reuse, 0x8, P3 ;  /* 0x000000080000780c */ /* 0x040fe20001f64270 */
[-C--:B------:R-:W-:Y:S01]  /*7f10*/  FMUL R65, R65, R154.reuse ;  /* 0x0000009a41417220 */ /* 0x080fe20000400000 */
        /* <DEDUP_REMOVED lines=248> */
[----:B------:R-:W-:-:S02]  /*8ea0*/  ISETP.GT.AND P1, PT, R0, 0x8, P0 ;  /* 0x000000080000780c */ /* 0x000fc40000724270 */
[C---:B------:R-:W-:Y:S01]  /*8eb0*/  ISETP.GT.AND P0, PT, R3.reuse, 0x78, PT ;  /* 0x000000780300780c */ /* 0x040fe20003f04270 */
[----:B------:R-:W-:Y:S01]  /*8ec0*/  @P3 STG.E.U16 desc[UR36][R6.64+0xd2], R79 ;  /* 0x0000d24f06003986 */ /* 0x000fe2000c101524 */
[----:B------:R-:W-:Y:S02]  /*8ed0*/  ISETP.GT.AND P3, PT, R3, 0x71, PT ;  /* 0x000000710300780c */ /* 0x000fe40003f64270 */
[----:B------:R-:W-:Y:S01]  /*8ee0*/  F2FP.BF16.F32.PACK_AB R119, RZ, R119 ;  /* 0x00000077ff77723e */ /* 0x000fe200000010ff */
[----:B------:R-:W-:Y:S01]  /*8ef0*/  @P4 STG.E.U16 desc[UR36][R4.64+0xe0], R80 ;  /* 0x0000e05004004986 */ /* 0x000fe2000c101524 */
[C---:B------:R-:W-:Y:S02]  /*8f00*/  ISETP.GT.AND P2, PT, R0.reuse, RZ, P3 ;  /* 0x000000ff0000720c */ /* 0x040fe40001f44270 */
[C---:B------:R-:W-:Y:S02]  /*8f10*/  ISETP.GT.AND P3, PT, R0.reuse, 0x8, P3 ;  /* 0x000000080000780c */ /* 0x040fe40001f64270 */
[----:B------:R-:W-:-:S02]  /*8f20*/  ISETP.GT.AND P4, PT, R0, RZ, P0 ;  /* 0x000000ff0000720c */ /* 0x000fc40000784270 */
[----:B------:R-:W-:Y:S02]  /*8f30*/  F2FP.BF16.F32.PACK_AB R120, RZ, R120 ;  /* 0x00000078ff78723e */ /* 0x000fe400000010ff */
[----:B------:R-:W-:Y:S02]  /*8f40*/  F2FP.BF16.F32.PACK_AB R121, RZ, R121 ;  /* 0x00000079ff79723e */ /* 0x000fe400000010ff */
[----:B------:R-:W-:Y:S02]  /*8f50*/  F2FP.BF16.F32.PACK_AB R122, RZ, R122 ;  /* 0x0000007aff7a723e */ /* 0x000fe400000010ff */
[----:B------:R-:W-:Y:S01]  /*8f60*/  F2FP.BF16.F32.PACK_AB R123, RZ, R123 ;  /* 0x0000007bff7b723e */ /* 0x000fe200000010ff */
[----:B------:R-:W-:Y:S01]  /*8f70*/  @P2 STG.E.U16 desc[UR36][R4.64+0xe2], R81 ;  /* 0x0000e25104002986 */ /* 0x000fe2000c101524 */
[----:B------:R-:W-:Y:S02]  /*8f80*/  F2FP.BF16.F32.PACK_AB R124, RZ, R124 ;  /* 0x0000007cff7c723e */ /* 0x000fe400000010ff */
        /* <DEDUP_REMOVED lines=66> */
[----:B------:R-:W-:Y:S04]  /*93b0*/  @P2 STG.E.U16 desc[UR36][R4.64+0x122], R97 ;  /* 0x0001226104002986 */ /* 0x000fe8000c101524 */
[----:B------:R-:W-:Y:S01]  /*93c0*/  @P1 STG.E.U16 desc[UR36][R6.64+0x120], R98 ;  /* 0x0001206206001986 */ /* 0x000fe2000c101524 */
[----:B------:R-:W-:-:S02]  /*93d0*/  ISETP.GT.AND P1, PT, R0, 0x8, P0 ;  /* 0x000000080000780c */ /* 0x000fc40000724270 */
[C---:B------:R-:W-:Y:S01]  /*93e0*/  ISETP.GT.AND P0, PT, R3.reuse, 0xa0, PT ;  /* 0x000000a00300780c */ /* 0x040fe20003f04270 */
[----:B------:R-:W-:Y:S01]  /*93f0*/  @P3 STG.E.U16 desc[UR36][R6.64+0x122], R99 ;  /* 0x0001226306003986 */ /* 0x000fe2000c101524 */
[----:B------:R-:W-:-:S03]  /*9400*/  ISETP.GT.AND P3, PT, R3, 0x99, PT ;  /* 0x000000990300780c */ /* 0x000fc60003f64270 */
[----:B------:R-:W-:Y:S01]  /*9410*/  @P4 STG.E.U16 desc[UR36][R4.64+0x130], R100 ;  /* 0x0001306404004986 */ /* 0x000fe2000c101524 */
[C---:B------:R-:W-:Y:S02]  /*9420*/  ISETP.GT.AND P2, PT, R0.reuse, RZ, P3 ;  /* 0x000000ff0000720c */ /* 0x040fe40001f44270 */
[C---:B------:R-:W-:Y:S02]  /*9430*/  ISETP.GT.AND P3, PT, R0.reuse, 0x8, P3 ;  /* 0x000000080000780c */ /* 0x040fe40001f64270 */
[----:B------:R-:W-:-:S09]  /*9440*/  ISETP.GT.AND P4, PT, R0, RZ, P0 ;  /* 0x000000ff0000720c */ /* 0x000fd20000784270 */
[----:B------:R-:W-:Y:S04]  /*9450*/  @P2 STG.E.U16 desc[UR36][R4.64+0x132], R101 ;  /* 0x0001326504002986 */ /* 0x000fe8000c101524 */
[----:B------:R-:W-:Y:S01]  /*9460*/  @P1 STG.E.U16 desc[UR36][R6.64+0x130], R102 ;  /* 0x0001306606001986 */ /* 0x000fe2000c101524 */
[----:B------:R-:W-:Y:S02]  /*9470*/  ISETP.GT.AND P1, PT, R0, 0x8, P0 ;  /* 0x000000080000780c */ /* 0x000fe40000724270 */
        /* <DEDUP_REMOVED lines=76> */
[C---:B------:R-:W-:Y:S02]  /*9940*/  ISETP.GT.AND P3, PT, R0.reuse, RZ, P0 ;  /* 0x000000ff0000720c */ /* 0x040fe40000764270 */
[----:B------:R-:W-:-:S07]  /*9950*/  ISETP.GT.AND P0, PT, R0, 0x8, P0 ;  /* 0x000000080000780c */ /* 0x000fce0000704270 */
[----:B------:R-:W-:Y:S04]  /*9960*/  @P2 STG.E.U16 desc[UR36][R4.64+0x1b2], R133 ;  /* 0x0001b28504002986 */ /* 0x000fe8000c101524 */
[----:B------:R-:W-:Y:S01]  /*9970*/  @P1 STG.E.U16 desc[UR36][R6.64+0x1b0], R134 ;  /* 0x0001b08606001986 */ /* 0x000fe2000c101524 */
[----:B------:R-:W-:-:S03]  /*9980*/  ISETP.GT.AND P1, PT, R3, 0xe8, PT ;  /* 0x000000e80300780c */ /* 0x000fc60003f24270 */
        /* <DEDUP_REMOVED lines=11> */
[C---:B------:R-:W-:Y:S02]  /*9a40*/  ISETP.GT.AND P2, PT, R0.reuse, RZ, P0 ;  /* 0x000000ff0000720c */ /* 0x040fe40000744270 */
[----:B------:R-:W-:Y:S01]  /*9a50*/  ISETP.GT.AND P0, PT, R0, 0x8, P0 ;  /* 0x000000080000780c */ /* 0x000fe20000704270 */
[----:B------:R-:W-:Y:S01]  /*9a60*/  @P3 STG.E.U16 desc[UR36][R4.64+0x1d0], R140 ;  /* 0x0001d08c04003986 */ /* 0x000fe2000c101524 */
[----:B------:R-:W-:-:S04]  /*9a70*/  ISETP.GT.AND P3, PT, R3, 0xf0, PT ;  /* 0x000000f00300780c */ /* 0x000fc80003f64270 */
[C---:B------:R-:W-:Y:S02]  /*9a80*/  ISETP.GT.AND P4, PT, R0.reuse, RZ, P3 ;  /* 0x000000ff0000720c */ /* 0x040fe40001f84270 */
[----:B------:R-:W-:-:S03]  /*9a90*/  ISETP.GT.AND P3, PT, R0, 0x8, P3 ;  /* 0x000000080000780c */ /* 0x000fc60001f64270 */
[----:B------:R-:W-:Y:S01]  /*9aa0*/  @P2 STG.E.U16 desc[UR36][R4.64+0x1d2], R141 ;  /* 0x0001d28d04002986 */ /* 0x000fe2000c101524 */
[----:B------:R-:W-:-:S03]  /*9ab0*/  ISETP.GT.AND P2, PT, R3, 0xf8, PT ;  /* 0x000000f80300780c */ /* 0x000fc60003f44270 */
[----:B------:R-:W-:Y:S01]  /*9ac0*/  @P1 STG.E.U16 desc[UR36][R6.64+0x1d0], R142 ;  /* 0x0001d08e06001986 */ /* 0x000fe2000c101524 */
[----:B------:R-:W-:-:S03]  /*9ad0*/  ISETP.GT.AND P1, PT, R3, 0xf9, PT ;  /* 0x000000f90300780c */ /* 0x000fc60003f24270 */
[----:B------:R-:W-:Y:S01]  /*9ae0*/  @P0 STG.E.U16 desc[UR36][R6.64+0x1d2], R143 ;  /* 0x0001d28f06000986 */ /* 0x000fe2000c101524 */
[----:B------:R-:W-:-:S03]  /*9af0*/  ISETP.GT.AND P0, PT, R3, 0xf1, PT ;  /* 0x000000f10300780c */ /* 0x000fc60003f04270 */
[----:B------:R-:W-:Y:S01]  /*9b00*/  @P4 STG.E.U16 desc[UR36][R4.64+0x1e0], R144 ;  /* 0x0001e09004004986 */ /* 0x000fe2000c101524 */
[C---:B------:R-:W-:Y:S02]  /*9b10*/  ISETP.GT.AND P4, PT, R0.reuse, RZ, P0 ;  /* 0x000000ff0000720c */ /* 0x040fe40000784270 */
[----:B------:R-:W-:-:S11]  /*9b20*/  ISETP.GT.AND P0, PT, R0, 0x8, P0 ;  /* 0x000000080000780c */ /* 0x000fd60000704270 */
[----:B------:R-:W-:Y:S01]  /*9b30*/  @P4 STG.E.U16 desc[UR36][R4.64+0x1e2], R145 ;  /* 0x0001e29104004986 */ /* 0x000fe2000c101524 */
[C---:B------:R-:W-:Y:S02]  /*9b40*/  ISETP.GT.AND P4, PT, R0.reuse, RZ, P2 ;  /* 0x000000ff0000720c */ /* 0x040fe40001784270 */
[C---:B------:R-:W-:Y:S01]  /*9b50*/  ISETP.GT.AND P2, PT, R0.reuse, 0x8, P2 ;  /* 0x000000080000780c */ /* 0x040fe20001744270 */
[----:B------:R-:W-:Y:S01]  /*9b60*/  @P3 STG.E.U16 desc[UR36][R6.64+0x1e0], R146 ;  /* 0x0001e09206003986 */ /* 0x000fe2000c101524 */
[C---:B------:R-:W-:Y:S02]  /*9b70*/  ISETP.GT.AND P3, PT, R0.reuse, RZ, P1 ;  /* 0x000000ff0000720c */ /* 0x040fe40000f64270 */
[----:B------:R-:W-:Y:S01]  /*9b80*/  ISETP.GT.AND P1, PT, R0, 0x8, P1 ;  /* 0x000000080000780c */ /* 0x000fe20000f24270 */
[----:B------:R-:W-:Y:S06]  /*9b90*/  @P0 STG.E.U16 desc[UR36][R6.64+0x1e2], R147 ;  /* 0x0001e29306000986 */ /* 0x000fec000c101524 */
[----:B------:R-:W-:Y:S04]  /*9ba0*/  @P4 STG.E.U16 desc[UR36][R4.64+0x1f0], R148 ;  /* 0x0001f09404004986 */ /* 0x000fe8000c101524 */
[----:B------:R0:W-:Y:S02]  /*9bb0*/  @P3 STG.E.U16 desc[UR36][R4.64+0x1f2], R149 ;  /* 0x0001f29504003986 */ /* 0x0001e4000c101524 */
[----:B0-----:R-:W-:-:S02]  /*9bc0*/  @P2 IMAD.MOV.U32 R4, RZ, RZ, R6 ;  /* 0x000000ffff042224 */ /* 0x001fc400078e0006 */
[----:B------:R-:W-:-:S05]  /*9bd0*/  @P2 IMAD.MOV.U32 R5, RZ, RZ, R7 ;  /* 0x000000ffff052224 */ /* 0x000fca00078e0007 */
[----:B------:R0:W-:Y:S04]  /*9be0*/  @P2 STG.E.U16 desc[UR36][R4.64+0x1f0], R150 ;  /* 0x0001f09604002986 */ /* 0x0001e8000c101524 */
[----:B------:R0:W-:Y:S02]  /*9bf0*/  @P1 STG.E.U16 desc[UR36][R6.64+0x1f2], R151 ;  /* 0x0001f29706001986 */ /* 0x0001e4000c101524 */
.L_x_288:
[----:B------:R-:W-:Y:S05]  /*9c00*/  BSYNC B0 ;  /* 0x0000000000007941 */ /* 0x000fea0003800000 */
.L_x_34:
[----:B------:R-:W-:Y:S01]  /*9c10*/  ULDC UR4, c[0x0][0xc] ;  /* 0x0000030000047ab9 */ /* 0x000fe20000000800 */
[----:B------:R-:W-:Y:S01]  /*9c20*/  ULDC UR5, c[0x0][0x10] ;  /* 0x0000040000057ab9 */ /* 0x000fe20000000800 */
[----:B0-----:R-:W0:Y:S01]  /*9c30*/  LDC R3, c[0x0][0x14] ;  /* 0x00000500ff037b82 */ /* 0x001e220000000800 */
[----:B------:R-:W-:Y:S01]  /*9c40*/  UIMAD.WIDE.U32 UR4, UR4, UR5, URZ ;  /* 0x00000005040472a5 */ /* 0x000fe2000f8e003f */
[----:B------:R-:W-:Y:S01]  /*9c50*/  PRMT R0, RZ, 0x7610, R0 ;  /* 0x00007610ff007816 */ /* 0x000fe20000000000 */
[----:B----45:R-:W-:Y:S02]  /*9c60*/  IMAD.MOV.U32 R152, RZ, RZ, -0x1 ;  /* 0xffffffffff987424 */ /* 0x030fe400078e00ff */
[----:B------:R-:W-:Y:S02]  /*9c70*/  IMAD.MOV.U32 R23, RZ, RZ, -0x1 ;  /* 0xffffffffff177424 */ /* 0x000fe400078e00ff */
[----:B0-----:R-:W-:-:S04]  /*9c80*/  IMAD.WIDE.U32 R16, R3, UR4, R16 ;  /* 0x0000000403107c25 */ /* 0x001fc8000f8e0010 */
[----:B------:R-:W-:Y:S01]  /*9c90*/  IMAD R3, R3, UR5, RZ ;  /* 0x0000000503037c24 */ /* 0x000fe2000f8e02ff */
[----:B------:R-:W-:Y:S02]  /*9ca0*/  ULDC.64 UR4, c[0x0][0x650] ;  /* 0x0001940000047ab9 */ /* 0x000fe40000000a00 */
[----:B------:R-:W-:Y:S01]  /*9cb0*/  ISETP.GE.U32.AND P0, PT, R16, UR4, PT ;  /* 0x0000000410007c0c */ /* 0x000fe2000bf06070 */
[----:B------:R-:W-:-:S05]  /*9cc0*/  IMAD.IADD R17, R17, 0x1, R3 ;  /* 0x0000000111117824 */ /* 0x000fca00078e0203 */
[----:B------:R-:W-:-:S13]  /*9cd0*/  ISETP.GE.U32.AND.EX P0, PT, R17, UR5, PT, P0 ;  /* 0x0000000511007c0c */ /* 0x000fda000bf06100 */
[----:B------:R-:W-:Y:S05]  /*9ce0*/  @P0 BRA `(.L_x_289) ;  /* 0x0000000400640947 */ /* 0x000fea0003800000 */
[----:B------:R-:W0:Y:S01]  /*9cf0*/  S2R R12, SR_CTAID.X ;  /* 0x00000000000c7919 */ /* 0x000e220000002500 */
[----:B------:R-:W4:Y:S01]  /*9d00*/  LDC.64 R10, c[0x0][0x628] ;  /* 0x00018a00ff0a7b82 */ /* 0x000f220000000a00 */
[----:B------:R-:W-:Y:S01]  /*9d10*/  ULDC UR4, c[0x0][0x150] ;  /* 0x0000540000047ab9 */ /* 0x000fe20000000800 */
[----:B-123--:R-:W-:Y:S01]  /*9d20*/  IMAD.MOV.U32 R8, RZ, RZ, R16 ;  /* 0x000000ffff087224 */ /* 0x00efe200078e0010 */
[----:B------:R-:W1:Y:S01]  /*9d30*/  S2R R24, SR_CTAID.Y ;  /* 0x0000000000187919 */ /* 0x000e620000002600 */
[----:B------:R-:W-:-:S04]  /*9d40*/  IMAD.MOV.U32 R9, RZ, RZ, R17 ;  /* 0x000000ffff097224 */ /* 0x000fc800078e0011 */
[----:B------:R-:W2:Y:S08]  /*9d50*/  LDC R21, c[0x0][0x144] ;  /* 0x00005100ff157b82 */ /* 0x000eb00000000800 */
[----:B------:R-:W3:Y:S08]  /*9d60*/  LDC R0, c[0x0][0x630] ;  /* 0x00018c00ff007b82 */ /* 0x000ef00000000800 */
[----:B------:R-:W1:Y:S01]  /*9d70*/  LDC.64 R14, c[0x0][0x620] ;  /* 0x00018800ff0e7b82 */ /* 0x000e620000000a00 */
[----:B----4-:R-:W-:-:S04]  /*9d80*/  ISETP.NE.U32.AND P0, PT, R10, RZ, PT ;  /* 0x000000ff0a00720c */ /* 0x010fc80003f05070 */
[----:B------:R-:W-:Y:S02]  /*9d90*/  ISETP.NE.AND.EX P0, PT, R11, RZ, PT, P0 ;  /* 0x000000ff0b00720c */ /* 0x000fe40003f05300 */
[----:B0-----:R-:W-:-:S05]  /*9da0*/  I2FP.F32.U32 R3, R12 ;  /* 0x0000000c00037245 */ /* 0x001fca0000201000 */
[----:B------:R-:W-:-:S04]  /*9db0*/  FMUL R3, R3, UR4 ;  /* 0x0000000403037c20 */ /* 0x000fc80008400000 */
[----:B------:R0:W4:Y:S02]  /*9dc0*/  F2I.U32.TRUNC.NTZ R20, R3 ;  /* 0x0000000300147305 */ /* 0x000124000020f000 */
[----:B--23--:R-:W-:Y:S05]  /*9dd0*/  @!P0 BRA `(.L_x_290) ;  /* 0x0000000000288947 */ /* 0x00cfea0003800000 */
[----:B0-----:R-:W0:Y:S02]  /*9de0*/  LDC R3, c[0x0][0x634] ;  /* 0x00018d00ff037b82 */ /* 0x001e240000000800 */
        /* <DEDUP_REMOVED lines=9> */
.L_x_290:
[----:B------:R-:W2:Y:S01]  /*9e80*/  LDC.64 R30, c[0x0][0x640] ;  /* 0x00019000ff1e7b82 */ /* 0x000ea20000000a00 */
[-CC-:B------:R-:W-:Y:S01]  /*9e90*/  SHF.R.U64 R23, R8, R0.reuse, R9.reuse ;  /* 0x0000000008177219 */ /* 0x180fe20000001209 */
[----:B----4-:R-:W-:Y:S01]  /*9ea0*/  IMAD.MOV R20, RZ, RZ, -R20 ;  /* 0x000000ffff147224 */ /* 0x010fe200078e0a14 */
[----:B------:R-:W-:Y:S01]  /*9eb0*/  SHF.R.U32.HI R0, RZ, R0, R9 ;  /* 0x00000000ff007219 */ /* 0x000fe20000011609 */
[----:B------:R-:W-:Y:S01]  /*9ec0*/  ULDC UR4, c[0x0][0x154] ;  /* 0x0000550000047ab9 */ /* 0x000fe20000000800 */
[----:B0-----:R-:W-:Y:S01]  /*9ed0*/  IADD3 R3, P0, RZ, -R23, RZ ;  /* 0x80000017ff037210 */ /* 0x001fe20007f1e0ff */
[----:B------:R-:W-:Y:S02]  /*9ee0*/  IMAD R26, R21, R20, R12 ;  /* 0x00000014151a7224 */ /* 0x000fe400078e020c */
[----:B------:R-:W0:Y:S01]  /*9ef0*/  LDC R6, c[0x0][0x618] ;  /* 0x00018600ff067b82 */ /* 0x000e220000000800 */
[----:B------:R-:W-:Y:S02]  /*9f00*/  IMAD.MOV.U32 R7, RZ, RZ, 0x1 ;  /* 0x00000001ff077424 */ /* 0x000fe400078e00ff */
[----:B------:R-:W-:-:S04]  /*9f10*/  IMAD.X R5, RZ, RZ, ~R0, P0 ;  /* 0x000000ffff057224 */ /* 0x000fc800000e0e00 */
[-C--:B-1----:R-:W-:Y:S01]  /*9f20*/  IMAD R0, R5, R14.reuse, RZ ;  /* 0x0000000e05007224 */ /* 0x082fe200078e02ff */
[----:B------:R-:W1:Y:S01]  /*9f30*/  LDC R8, c[0x0][0x608] ;  /* 0x00018200ff087b82 */ /* 0x000e620000000800 */
[----:B------:R-:W-:-:S04]  /*9f40*/  IMAD.WIDE.U32 R4, R3, R14, R16 ;  /* 0x0000000e03047225 */ /* 0x000fc800078e0010 */
[----:B------:R-:W-:Y:S01]  /*9f50*/  IMAD R3, R3, R15, R0 ;  /* 0x0000000f03037224 */ /* 0x000fe200078e0200 */
[----:B------:R-:W-:Y:S02]  /*9f60*/  I2FP.F32.U32 R0, R24 ;  /* 0x0000001800007245 */ /* 0x000fe40000201000 */
[----:B------:R-:W3:Y:S01]  /*9f70*/  LDC R28, c[0x0][0x658] ;  /* 0x00019600ff1c7b82 */ /* 0x000ee20000000800 */
[----:B------:R-:W-:Y:S01]  /*9f80*/  IMAD.IADD R3, R5, 0x1, R3 ;  /* 0x0000000105037824 */ /* 0x000fe200078e0203 */
[----:B--2---:R-:W-:Y:S01]  /*9f90*/  ISETP.NE.U32.AND P0, PT, R30, RZ, PT ;  /* 0x000000ff1e00720c */ /* 0x004fe20003f05070 */
[----:B------:R-:W-:Y:S01]  /*9fa0*/  FMUL R0, R0, UR4 ;  /* 0x0000000400007c20 */ /* 0x000fe20008400000 */
[----:B------:R-:W-:Y:S02]  /*9fb0*/  IMAD.MOV.U32 R5, RZ, RZ, -0x1 ;  /* 0xffffffffff057424 */ /* 0x000fe400078e00ff */
[----:B------:R-:W-:Y:S01]  /*9fc0*/  ISETP.NE.AND.EX P0, PT, R31, RZ, PT, P0 ;  /* 0x000000ff1f00720c */ /* 0x000fe20003f05300 */
[----:B------:R2:W4:Y:S01]  /*9fd0*/  F2I.U32.TRUNC.NTZ R13, R0 ;  /* 0x00000000000d7305 */ /* 0x000522000020f000 */
[----:B------:R-:W2:Y:S01]  /*9fe0*/  LDC R15, c[0x0][0x148] ;  /* 0x00005200ff0f7b82 */ /* 0x000ea20000000800 */
[----:B0-----:R-:W-:-:S02]  /*9ff0*/  SHF.R.U64 R12, R4, R6, R3 ;  /* 0x00000006040c7219 */ /* 0x001fc40000001203 */
[----:B------:R-:W-:-:S05]  /*a000*/  SHF.R.U32.HI R3, RZ, R6, R3 ;  /* 0x00000006ff037219 */ /* 0x000fca0000011603 */
[----:B------:R-:W0:Y:S01]  /*a010*/  LDC R20, c[0x0][0x600] ;  /* 0x00018000ff147b82 */ /* 0x000e220000000800 */
[-CC-:B-1----:R-:W-:Y:S02]  /*a020*/  SHF.R.U64 R10, R12, R8.reuse, R3.reuse ;  /* 0x000000080c0a7219 */ /* 0x182fe40000001203 */
[----:B------:R-:W-:-:S05]  /*a030*/  SHF.R.U32.HI R3, RZ, R8, R3 ;  /* 0x00000008ff037219 */ /* 0x000fca0000011603 */
[----:B------:R-:W1:Y:S01]  /*a040*/  LDC R21, c[0x0][0x648] ;  /* 0x00019200ff157b82 */ /* 0x000e620000000800 */
[-C--:B---3--:R-:W-:Y:S02]  /*a050*/  SHF.L.U32 R4, R5, R28.reuse, RZ ;  /* 0x0000001c05047219 */ /* 0x088fe400000006ff */
[-CC-:B------:R-:W-:Y:S02]  /*a060*/  SHF.R.U64 R14, R10, R28.reuse, R3.reuse ;  /* 0x0000001c0a0e7219 */ /* 0x180fe40000001203 */
[----:B------:R-:W-:Y:S02]  /*a070*/  SHF.R.U32.HI R5, RZ, R28, R3 ;  /* 0x0000001cff057219 */ /* 0x000fe40000011603 */
[----:B------:R-:W-:Y:S01]  /*a080*/  LOP3.LUT R153, RZ, R4, RZ, 0x33, !PT ;  /* 0x00000004ff997212 */ /* 0x000fe200078e33ff */
[----:B------:R-:W3:Y:S01]  /*a090*/  LDC R25, c[0x0][0x638] ;  /* 0x00018e00ff197b82 */ /* 0x000ee20000000800 */
[----:B------:R-:W-:Y:S01]  /*a0a0*/  SHF.L.U32 R28, R7, R28, RZ ;  /* 0x0000001c071c7219 */ /* 0x000fe200000006ff */
[----:B------:R-:W-:-:S06]  /*a0b0*/  IMAD.MOV.U32 R4, RZ, RZ, R14 ;  /* 0x000000ffff047224 */ /* 0x000fcc00078e000e */
[----:B------:R-:W0:Y:S01]  /*a0c0*/  LDC R27, c[0x0][0x610] ;  /* 0x00018400ff1b7b82 */ /* 0x000e220000000800 */
[----:B----4-:R-:W-:Y:S05]  /*a0d0*/  @!P0 BRA `(.L_x_291) ;  /* 0x0000000000288947 */ /* 0x010fea0003800000 */
        /* <DEDUP_REMOVED lines=10> */
.L_x_291:
[----:B------:R-:W-:Y:S01]  /*a180*/  ISETP.NE.AND P0, PT, R2, 0x1, PT ;  /* 0x000000010200780c */ /* 0x000fe20003f05270 */
[----:B------:R-:W-:Y:S01]  /*a190*/  IMAD.MOV R13, RZ, RZ, -R13 ;  /* 0x000000ffff0d7224 */ /* 0x000fe200078e0a0d */
[----:B-12---:R-:W-:Y:S01]  /*a1a0*/  SHF.R.U64 R0, R4, R21, R5 ;  /* 0x0000001504007219 */ /* 0x006fe20000001205 */
[----:B0-----:R-:W-:Y:S01]  /*a1b0*/  VIADD R5, R20, 0xffffffff ;  /* 0xffffffff14057836 */ /* 0x001fe20000000000 */
[----:B------:R-:W-:-:S03]  /*a1c0*/  LOP3.LUT R153, R10, R153, RZ, 0xc0, !PT ;  /* 0x000000990a997212 */ /* 0x000fc600078ec0ff */
[----:B------:R-:W-:Y:S01]  /*a1d0*/  IMAD.MOV R3, RZ, RZ, -R0 ;  /* 0x000000ffff037224 */ /* 0x000fe200078e0a00 */
[----:B------:R-:W-:Y:S01]  /*a1e0*/  LOP3.LUT R5, R12, R5, RZ, 0xc0, !PT ;  /* 0x000000050c057212 */ /* 0x000fe200078ec0ff */
[----:B------:R-:W-:Y:S02]  /*a1f0*/  IMAD R153, R28, R0, R153 ;  /* 0x000000001c997224 */ /* 0x000fe400078e0299 */
[----:B---3--:R-:W-:Y:S02]  /*a200*/  IMAD R0, R3, R25, R14 ;  /* 0x0000001903007224 */ /* 0x008fe400078e020e */
[----:B------:R-:W-:Y:S02]  /*a210*/  @P0 IMAD R26, R15, R13, R24 ;  /* 0x0000000d0f1a0224 */ /* 0x000fe400078e0218 */
[----:B------:R-:W-:Y:S02]  /*a220*/  IMAD R4, R0, R20, R5 ;  /* 0x0000001400047224 */ /* 0x000fe400078e0205 */
[----:B------:R-:W-:-:S02]  /*a230*/  IMAD R153, R153, R27, R26 ;  /* 0x0000001b99997224 */ /* 0x000fc400078e021a */
[----:B------:R-:W-:-:S03]  /*a240*/  IMAD.MOV.U32 R3, RZ, RZ, 0x1 ;  /* 0x00000001ff037424 */ /* 0x000fc600078e00ff */
[----:B------:R-:W-:Y:S02]  /*a250*/  SEL R152, R4, R153, !P0 ;  /* 0x0000009904987207 */ /* 0x000fe40004000000 */
[----:B------:R-:W-:Y:S02]  /*a260*/  PRMT R0, R3, 0x7610, R0 ;  /* 0x0000761003007816 */ /* 0x000fe40000000000 */
[----:B------:R-:W-:-:S07]  /*a270*/  SEL R153, R153, R4, !P0 ;  /* 0x0000000499997207 */ /* 0x000fce0004000000 */
.L_x_289:
[----:B------:R-:W-:-:S13]  /*a280*/  LOP3.LUT P0, RZ, R0, 0xff, RZ, 0xc0, !PT ;  /* 0x000000ff00ff7812 */ /* 0x000fda000780c0ff */
[----:B------:R-:W-:Y:S05]  /*a290*/  @P0 BRA `(.L_x_292) ;  /* 0xffffff6c00c40947 */ /* 0x000fea000383ffff */
[----:B------:R-:W-:Y:S05]  /*a2a0*/  EXIT ;  /* 0x000000000000794d */ /* 0x000fea0003800000 */
.L_x_7:
[----:B0-----:R-:W-:Y:S01]  /*a2b0*/  ULDC.64 UR4, c[0x0][0x650] ;  /* 0x0001940000047ab9 */ /* 0x001fe20000000a00 */
        /* <DEDUP_REMOVED lines=25> */
.L_x_294:
[----:B------:R-:W0:Y:S01]  /*a450*/  LDC.64 R28, c[0x0][0x640] ;  /* 0x00019000ff1c7b82 */ /* 0x000e220000000a00 */
[-CC-:B------:R-:W-:Y:S01]  /*a460*/  SHF.R.U64 R22, R12, R6.reuse, R13.reuse ;  /* 0x000000060c167219 */ /* 0x180fe2000000120d */
[----:B------:R-:W-:Y:S01]  /*a470*/  IMAD.MOV.U32 R30, RZ, RZ, 0x1 ;  /* 0x00000001ff1e7424 */ /* 0x000fe200078e00ff */
[----:B------:R-:W-:Y:S02]  /*a480*/  SHF.R.U32.HI R6, RZ, R6, R13 ;  /* 0x00000006ff067219 */ /* 0x000fe4000001160d */
        /* <DEDUP_REMOVED lines=8> */
[----:B------:R-:W-:Y:S01]  /*a510*/  IMAD.IADD R9, R9, 0x1, R11 ;  /* 0x0000000109097824 */ /* 0x000fe200078e020b */
[----:B0-----:R-:W-:-:S04]  /*a520*/  ISETP.NE.U32.AND P0, PT, R28, RZ, PT ;  /* 0x000000ff1c00720c */ /* 0x001fc80003f05070 */
[----:B------:R-:W-:Y:S02]  /*a530*/  ISETP.NE.AND.EX P0, PT, R29, RZ, PT, P0 ;  /* 0x000000ff1d00720c */ /* 0x000fe40003f05300 */
[----:B------:R-:W0:Y:S01]  /*a540*/  LDC R20, c[0x0][0x600] ;  /* 0x00018000ff147b82 */ /* 0x000e220000000800 */
[-CC-:B-1----:R-:W-:Y:S01]  /*a550*/  SHF.R.U64 R14, R8, R10.reuse, R9.reuse ;  /* 0x0000000a080e7219 */ /* 0x182fe20000001209 */
[----:B------:R-:W-:Y:S01]  /*a560*/  IMAD.MOV.U32 R8, RZ, RZ, -0x1 ;  /* 0xffffffffff087424 */ /* 0x000fe200078e00ff */
[----:B------:R-:W-:-:S05]  /*a570*/  SHF.R.U32.HI R9, RZ, R10, R9 ;  /* 0x0000000aff097219 */ /* 0x000fca0000011609 */
[----:B------:R-:W1:Y:S01]  /*a580*/  LDC R24, c[0x0][0x648] ;  /* 0x00019200ff187b82 */ /* 0x000e620000000800 */
[-CC-:B--2---:R-:W-:Y:S02]  /*a590*/  SHF.R.U64 R23, R14, R12.reuse, R9.reuse ;  /* 0x0000000c0e177219 */ /* 0x184fe40000001209 */
[----:B------:R-:W-:-:S05]  /*a5a0*/  SHF.R.U32.HI R6, RZ, R12, R9 ;  /* 0x0000000cff067219 */ /* 0x000fca0000011609 */
[----:B------:R-:W2:Y:S01]  /*a5b0*/  LDC R26, c[0x0][0x638] ;  /* 0x00018e00ff1a7b82 */ /* 0x000ea20000000800 */
[-C--:B---3--:R-:W-:Y:S02]  /*a5c0*/  SHF.L.U32 R8, R8, R27.reuse, RZ ;  /* 0x0000001b08087219 */ /* 0x088fe400000006ff */
[-CC-:B------:R-:W-:Y:S02]  /*a5d0*/  SHF.R.U64 R25, R23, R27.reuse, R6.reuse ;  /* 0x0000001b17197219 */ /* 0x180fe40000001206 */
[----:B------:R-:W-:Y:S02]  /*a5e0*/  LOP3.LUT R32, RZ, R8, RZ, 0x33, !PT ;  /* 0x00000008ff207212 */ /* 0x000fe400078e33ff */
[----:B------:R-:W-:Y:S01]  /*a5f0*/  SHF.R.U32.HI R9, RZ, R27, R6 ;  /* 0x0000001bff097219 */ /* 0x000fe20000011606 */
[----:B------:R-:W3:Y:S01]  /*a600*/  LDC R31, c[0x0][0x610] ;  /* 0x00018400ff1f7b82 */ /* 0x000ee20000000800 */
[----:B------:R-:W-:Y:S01]  /*a610*/  IMAD.MOV.U32 R8, RZ, RZ, R25 ;  /* 0x000000ffff087224 */ /* 0x000fe200078e0019 */
[----:B------:R-:W-:Y:S06]  /*a620*/  @!P0 BRA `(.L_x_295) ;  /* 0x0000000000288947 */ /* 0x000fec0003800000 */
        /* <DEDUP_REMOVED lines=10> */
.L_x_295:
[----:B------:R-:W-:Y:S02]  /*a6d0*/  ISETP.NE.AND P0, PT, R2, 0x1, PT ;  /* 0x000000010200780c */ /* 0x000fe40003f05270 */
[----:B-1----:R-:W-:Y:S01]  /*a6e0*/  SHF.R.U64 R6, R8, R24, R9 ;  /* 0x0000001808067219 */ /* 0x002fe20000001209 */
[----:B0-----:R-:W-:Y:S01]  /*a6f0*/  VIADD R9, R20, 0xffffffff ;  /* 0xffffffff14097836 */ /* 0x001fe20000000000 */
[----:B------:R-:W-:Y:S02]  /*a700*/  SHF.L.U32 R30, R30, R27, RZ ;  /* 0x0000001b1e1e7219 */ /* 0x000fe400000006ff */
[----:B------:R-:W-:Y:S01]  /*a710*/  LOP3.LUT R5, R23, R32, RZ, 0xc0, !PT ;  /* 0x0000002017057212 */ /* 0x000fe200078ec0ff */
[----:B------:R-:W-:-:S04]  /*a720*/  IMAD.MOV R8, RZ, RZ, -R6 ;  /* 0x000000ffff087224 */ /* 0x000fc800078e0a06 */
[----:B------:R-:W-:Y:S01]  /*a730*/  IMAD R6, R30, R6, R5 ;  /* 0x000000061e067224 */ /* 0x000fe200078e0205 */
[----:B------:R-:W-:Y:S01]  /*a740*/  LOP3.LUT R5, R14, R9, RZ, 0xc0, !PT ;  /* 0x000000090e057212 */ /* 0x000fe200078ec0ff */
[----:B------:R-:W-:Y:S02]  /*a750*/  @P0 IMAD R3, R7, R21, R4 ;  /* 0x0000001507030224 */ /* 0x000fe400078e0204 */
[----:B--2---:R-:W-:Y:S02]  /*a760*/  IMAD R4, R8, R26, R25 ;  /* 0x0000001a08047224 */ /* 0x004fe400078e0219 */
[----:B---3--:R-:W-:Y:S02]  /*a770*/  IMAD R3, R6, R31, R3 ;  /* 0x0000001f06037224 */ /* 0x008fe400078e0203 */
[----:B------:R-:W-:Y:S02]  /*a780*/  IMAD R4, R4, R20, R5 ;  /* 0x0000001404047224 */ /* 0x000fe400078e0205 */
[----:B------:R-:W-:-:S02]  /*a790*/  IMAD.MOV.U32 R8, RZ, RZ, 0x1 ;  /* 0x00000001ff087424 */ /* 0x000fc400078e00ff */
[----:B------:R-:W-:Y:S01]  /*a7a0*/  IMAD.MOV.U32 R6, RZ, RZ, R22 ;  /* 0x000000ffff067224 */ /* 0x000fe200078e0016 */
[----:B------:R-:W-:Y:S02]  /*a7b0*/  SEL R13, R4, R3, !P0 ;  /* 0x00000003040d7207 */ /* 0x000fe40004000000 */
[----:B------:R-:W-:-:S07]  /*a7c0*/  SEL R20, R3, R4, !P0 ;  /* 0x0000000403147207 */ /* 0x000fce0004000000 */
.L_x_293:
[----:B------:R-:W-:-:S08]  /*a7d0*/  NOP ;  /* 0x0000000000007918 */ /* 0x000fd00000000000 */
[----:B------:R-:W0:-:S00]  /*a7e0*/  USETMAXREG.DEALLOC.CTAPOOL 0x28 ;  /* 0x00000028000079c8 */ /* 0x000e0000080e0500 */
[----:B0-----:R-:W-:-:S13]  /*a7f0*/  ISETP.NE.AND P0, PT, R0, RZ, PT ;  /* 0x000000ff0000720c */ /* 0x001fda0003f05270 */
[----:B------:R-:W-:Y:S05]  /*a800*/  @P0 EXIT ;  /* 0x000000000000094d */ /* 0x000fea0003800000 */
[----:B------:R-:W-:Y:S01]  /*a810*/  LOP3.LUT P0, RZ, R8, 0xff, RZ, 0xc0, !PT ;  /* 0x000000ff08ff7812 */ /* 0x000fe2000780c0ff */
[----:B------:R-:W-:Y:S02]  /*a820*/  IMAD.MOV.U32 R0, RZ, RZ, 0x1 ;  /* 0x00000001ff007424 */ /* 0x000fe400078e00ff */
[----:B------:R-:W-:-:S10]  /*a830*/  IMAD.MOV.U32 R3, RZ, RZ, RZ ;  /* 0x000000ffff037224 */ /* 0x000fd400078e00ff */
[----:B------:R-:W-:Y:S05]  /*a840*/  @!P0 BRA `(.L_x_296) ;  /* 0x0000000c00408947 */ /* 0x000fea0003800000 */
[----:B------:R-:W0:Y:S01]  /*a850*/  LDC R0, c[0x0][0x28c] ;  /* 0x0000a300ff007b82 */ /* 0x000e220000000800 */
[----:B------:R-:W-:Y:S01]  /*a860*/  ULDC UR5, c[0x0][0x658] ;  /* 0x0001960000057ab9 */ /* 0x000fe20000000800 */
[----:B------:R-:W-:Y:S01]  /*a870*/  UMOV UR7, 0xffffffff ;  /* 0xffffffff00077882 */ /* 0x000fe20000000000 */
[----:B------:R-:W-:Y:S01]  /*a880*/  ULDC UR6, c[0x0][0xc] ;  /* 0x0000030000067ab9 */ /* 0x000fe20000000800 */
[----:B------:R-:W-:Y:S01]  /*a890*/  USHF.L.U32 UR8, UR7, UR5, URZ ;  /* 0x0000000507087299 */ /* 0x000fe2000800063f */
[----:B------:R-:W-:Y:S01]  /*a8a0*/  BSSY B0, `(.L_x_296) ;  /* 0x00000ca000007945 */ /* 0x000fe20003800000 */
[----:B------:R-:W-:Y:S01]  /*a8b0*/  UMOV UR9, 0x1 ;  /* 0x0000000100097882 */ /* 0x000fe20000000000 */
[----:B------:R-:W-:Y:S01]  /*a8c0*/  ULDC UR7, c[0x0][0x10] ;  /* 0x0000040000077ab9 */ /* 0x000fe20000000800 */
[----:B------:R-:W1:Y:S01]  /*a8d0*/  S2UR UR10, SR_CgaCtaId ;  /* 0x00000000000a79c3 */ /* 0x000e620000008800 */
[----:B------:R-:W-:Y:S01]  /*a8e0*/  UIMAD.WIDE.U32 UR6, UR6, UR7, URZ ;  /* 0x00000007060672a5 */ /* 0x000fe2000f8e003f */
[----:B------:R-:W-:Y:S01]  /*a8f0*/  IMAD.MOV.U32 R9, RZ, RZ, 0x1 ;  /* 0x00000001ff097424 */ /* 0x000fe200078e00ff */
[----:B------:R-:W-:Y:S01]  /*a900*/  USHF.L.U32 UR18, UR9, UR5, URZ ;  /* 0x0000000509127299 */ /* 0x000fe2000800063f */
[----:B------:R-:W-:Y:S01]  /*a910*/  LOP3.LUT R8, R19, 0x2, RZ, 0xfc, !PT ;  /* 0x0000000213087812 */ /* 0x000fe200078efcff */
[----:B------:R-:W-:Y:S01]  /*a920*/  ULDC UR4, c[0x0][0x600] ;  /* 0x0001800000047ab9 */ /* 0x000fe20000000800 */
[----:B------:R-:W-:Y:S01]  /*a930*/  ULDC UR5, c[0x0][0x14] ;  /* 0x0000050000057ab9 */ /* 0x000fe20000000800 */
[----:B------:R-:W-:-:S02]  /*a940*/  UIADD3 UR4, UR4, -0x1, URZ ;  /* 0xffffffff04047890 */ /* 0x000fc4000fffe03f */
[----:B------:R-:W-:Y:S02]  /*a950*/  UIMAD.WIDE.U32 UR22, UR6, UR5, URZ ;  /* 0x00000005061672a5 */ /* 0x000fe4000f8e003f */
[----:B------:R-:W-:Y:S02]  /*a960*/  UIMAD UR13, UR7, UR5, URZ ;  /* 0x00000005070d72a4 */ /* 0x000fe4000f8e023f */
[----:B------:R-:W-:Y:S02]  /*a970*/  ULOP3.LUT UR17, URZ, UR8, URZ, 0x33, !UPT ;  /* 0x000000083f117292 */ /* 0x000fe4000f8e333f */
[----:B------:R-:W-:Y:S01]  /*a980*/  UIADD3 UR13, UR23, UR13, URZ ;  /* 0x0000000d170d7290 */ /* 0x000fe2000fffe03f */
[----:B0-----:R-:W-:Y:S01]  /*a990*/  VIADD R0, R0, 0x3f ;  /* 0x0000003f00007836 */ /* 0x001fe20000000000 */
[----:B------:R-:W-:-:S04]  /*a9a0*/  ULDC.64 UR24, c[0x0][0x198] ;  /* 0x0000660000187ab9 */ /* 0x000fc80000000a00 */
[----:B------:R-:W-:Y:S01]  /*a9b0*/  SHF.R.S32.HI R3, RZ, 0x1f, R0 ;  /* 0x0000001fff037819 */ /* 0x000fe20000011400 */
[----:B-1----:R-:W-:-:S03]  /*a9c0*/  IMAD.U32 R11, RZ, RZ, UR10 ;  /* 0x0000000aff0b7e24 */ /* 0x002fc6000f8e00ff */
[----:B------:R-:W-:Y:S01]  /*a9d0*/  LEA.HI R3, R3, R0, RZ, 0x6 ;  /* 0x0000000003037211 */ /* 0x000fe200078f30ff */
[----:B------:R-:W-:-:S03]  /*a9e0*/  IMAD.MOV.U32 R0, RZ, RZ, 0x1 ;  /* 0x00000001ff007424 */ /* 0x000fc600078e00ff */
[----:B------:R-:W-:Y:S01]  /*a9f0*/  SHF.R.S32.HI R10, RZ, 0x6, R3 ;  /* 0x00000006ff0a7819 */ /* 0x000fe20000011403 */
[----:B------:R-:W-:-:S04]  /*aa00*/  IMAD.MOV.U32 R3, RZ, RZ, RZ ;  /* 0x000000ffff037224 */ /* 0x000fc800078e00ff */
[----:B------:R-:W-:-:S07]  /*aa10*/  VIADD R12, R10, 0x1 ;  /* 0x000000010a0c7836 */ /* 0x000fce0000000000 */
.L_x_307:
[----:B------:R-:W-:-:S03]  /*aa20*/  UMOV UR5, 0xffffffff ;  /* 0xffffffff00057882 */ /* 0x000fc60000000000 */
[----:B------:R-:W-:Y:S05]  /*aa30*/  BRA.DIV UR5, `(.L_x_297) ;  /* 0x0000000e05d07947 */ /* 0x000fea000b800000 */
[----:B------:R-:W-:-:S13]  /*aa40*/  ELECT P6, URZ, PT ;  /* 0x00000000003f782f */ /* 0x000fda00038c0000 */
.L_x_319:
[----:B------:R-:W0:Y:S01]  /*aa50*/  LDC R4, c[0x0][0x28c] ;  /* 0x0000a300ff047b82 */ /* 0x000e220000000800 */
[----:B------:R-:W-:Y:S01]  /*aa60*/  BSSY B1, `(.L_x_298) ;  /* 0x000003b000017945 */ /* 0x000fe20003800000 */
[----:B0-----:R-:W-:-:S13]  /*aa70*/  ISETP.LT.OR P6, PT, R4, 0x1, !P6 ;  /* 0x000000010400780c */ /* 0x001fda00077c1670 */
[----:B------:R-:W-:Y:S05]  /*aa80*/  @P6 BRA `(.L_x_299) ;  /* 0x0000000000e06947 */ /* 0x000fea0003800000 */
[----:B------:R-:W-:Y:S02]  /*aa90*/  IMAD R20, R20, 0x2, R11 ;  /* 0x0000000214147824 */ /* 0x000fe400078e020b */
[----:B------:R-:W-:Y:S02]  /*aaa0*/  IMAD.SHL.U32 R21, R13, 0x100, RZ ;  /* 0x000001000d157824 */ /* 0x000fe400078e00ff */
[----:B------:R-:W-:Y:S02]  /*aab0*/  IMAD.MOV.U32 R22, RZ, RZ, RZ ;  /* 0x000000ffff167224 */ /* 0x000fe400078e00ff */
[----:B------:R-:W-:Y:S02]  /*aac0*/  IMAD.MOV.U32 R4, RZ, RZ, R12 ;  /* 0x000000ffff047224 */ /* 0x000fe400078e000c */
[----:B------:R-:W-:Y:S02]  /*aad0*/  IMAD.MOV.U32 R5, RZ, RZ, R0 ;  /* 0x000000ffff057224 */ /* 0x000fe400078e0000 */
[----:B------:R-:W-:-:S02]  /*aae0*/  IMAD.MOV.U32 R14, RZ, RZ, R3 ;  /* 0x000000ffff0e7224 */ /* 0x000fc400078e0003 */
[----:B------:R-:W-:-:S07]  /*aaf0*/  IMAD.SHL.U32 R15, R20, 0x40, RZ ;  /* 0x00000040140f7824 */ /* 0x000fce00078e00ff */
.L_x_302:
[----:B------:R-:W0:Y:S01]  /*ab00*/  S2UR UR5, SR_CgaCtaId ;  /* 0x00000000000579c3 */ /* 0x000e220000008800 */
[----:B------:R-:W-:Y:S02]  /*ab10*/  MOV R20, 0x400 ;  /* 0x0000040000147802 */ /* 0x000fe40000000f00 */
[----:B------:R-:W-:Y:S02]  /*ab20*/  SHF.L.U32 R7, R5, 0x1f, RZ ;  /* 0x0000001f05077819 */ /* 0x000fe400000006ff */
[----:B------:R-:W-:-:S13]  /*ab30*/  LOP3.LUT P1, RZ, R18, 0x7f, RZ, 0xc0, !PT ;  /* 0x0000007f12ff7812 */ /* 0x000fda000782c0ff */
[----:B------:R-:W1:Y:S01]  /*ab40*/  @!P1 LDC R13, c[0x0][0x500] ;  /* 0x00014000ff0d9b82 */ /* 0x000e620000000800 */
[----:B0-----:R-:W-:-:S05]  /*ab50*/  IMAD.U32 R11, RZ, RZ, UR5 ;  /* 0x00000005ff0b7e24 */ /* 0x001fca000f8e00ff */
[----:B------:R-:W-:-:S05]  /*ab60*/  LEA R23, R11, R20, 0x18 ;  /* 0x000000140b177211 */ /* 0x000fca00078ec0ff */
[----:B------:R-:W-:-:S04]  /*ab70*/  IMAD R20, R14, 0x8, R23 ;  /* 0x000000080e147824 */ /* 0x000fc800078e0217 */
[----:B------:R-:W0:Y:S02]  /*ab80*/  SYNCS.PHASECHK.TRANS64.TRYWAIT P0, [R20+URZ+0x28], R7 ;  /* 0x00002807140075a7 */ /* 0x000e24000800017f */
[----:B01----:R-:W-:Y:S05]  /*ab90*/  @!P0 BRA `(.L_x_300) ;  /* 0x0000000c00988947 */ /* 0x003fea0003800000 */
.L_x_320:
[----:B0-----:R-:W-:Y:S01]  /*aba0*/  PRMT R7, R8, 0x9910, RZ ;  /* 0x0000991008077816 */ /* 0x001fe200000000ff */
[----:B------:R0:W-:Y:S03]  /*abb0*/  @!P1 SYNCS.ARRIVE.TRANS64 RZ, [R20+URZ], R13 ;  /* 0x0000000d14ff99a7 */ /* 0x0001e6000800003f */
[----:B------:R-:W-:-:S13]  /*abc0*/  ISETP.NE.AND P0, PT, R7, 0x2, PT ;  /* 0x000000020700780c */ /* 0x000fda0003f05270 */
[----:B0-----:R-:W-:Y:S05]  /*abd0*/  @P0 BRA `(.L_x_301) ;  /* 0x0000000000040947 */ /* 0x001fea0003800000 */
[----:B------:R-:W-:Y:S01]  /*abe0*/  BPT.TRAP 0x1 ;  /* 0x000000040000795c */ /* 0x000fe20000300000 */
.L_x_301:
[----:B------:R-:W-:Y:S01]  /*abf0*/  IMAD R7, R14, 0x2, R11 ;  /* 0x000000020e077824 */ /* 0x000fe200078e020b */
[----:B------:R-:W-:Y:S01]  /*ac00*/  R2UR UR9, R20 ;  /* 0x00000000140972ca */ /* 0x000fe200000e0000 */
[----:B------:R-:W-:Y:S01]  /*ac10*/  VIADD R4, R4, 0xffffffff ;  /* 0xffffffff04047836 */ /* 0x000fe20000000000 */
[----:B------:R-:W-:Y:S01]  /*ac20*/  UIADD3 UR6, UP0, UR24, 0xf0, URZ ;  /* 0x000000f018067890 */ /* 0x000fe2000ff1e03f */
[----:B------:R-:W-:Y:S01]  /*ac30*/  IMAD.SHL.U32 R7, R7, 0x1000, RZ ;  /* 0x0000100007077824 */ /* 0x000fe200078e00ff */
[----:B------:R-:W-:Y:S01]  /*ac40*/  R2UR UR11, R15 ;  /* 0x000000000f0b72ca */ /* 0x000fe200000e0000 */
[----:B------:R-:W-:Y:S01]  /*ac50*/  UIADD3 UR26, UP1, UR24, 0x1f0, URZ ;  /* 0x000001f0181a7890 */ /* 0x000fe2000ff3e03f */
[----:B------:R-:W-:Y:S01]  /*ac60*/  R2UR UR10, R22 ;  /* 0x00000000160a72ca */ /* 0x000fe200000e0000 */
[--C-:B------:R-:W-:Y:S01]  /*ac70*/  IMAD R7, R7, 0x2, R23.reuse ;  /* 0x0000000207077824 */ /* 0x100fe200078e0217 */
[----:B------:R-:W-:Y:S01]  /*ac80*/  R2UR UR12, R6 ;  /* 0x00000000060c72ca */ /* 0x000fe200000e0000 */
[C---:B------:R-:W-:Y:S01]  /*ac90*/  IMAD R23, R14.reuse, 0x8000, R23 ;  /* 0x000080000e177824 */ /* 0x040fe200078e0217 */
[----:B------:R-:W-:Y:S01]  /*aca0*/  R2UR UR19, R21 ;  /* 0x00000000151372ca */ /* 0x000fe200000e0000 */
[----:B------:R-:W-:Y:S01]  /*acb0*/  UIADD3.X UR7, URZ, UR25, URZ, UP0, !UPT ;  /* 0x000000193f077290 */ /* 0x000fe200087fe43f */
[----:B------:R-:W-:Y:S01]  /*acc0*/  R2UR UR5, R7 ;  /* 0x00000000070572ca */ /* 0x000fe200000e0000 */
[----:B------:R-:W-:Y:S01]  /*acd0*/  VIADD R14, R14, 0x1 ;  /* 0x000000010e0e7836 */ /* 0x000fe20000000000 */
[----:B------:R-:W-:Y:S01]  /*ace0*/  R2UR UR8, R23 ;  /* 0x00000000170872ca */ /* 0x000fe200000e0000 */
[----:B------:R-:W-:Y:S01]  /*acf0*/  UIADD3.X UR27, URZ, UR25, URZ, UP1, !UPT ;  /* 0x000000193f1b7290 */ /* 0x000fe20008ffe43f */
[----:B------:R-:W-:Y:S01]  /*ad00*/  ISETP.GT.AND P1, PT, R4, 0x1, PT ;  /* 0x000000010400780c */ /* 0x000fe20003f24270 */
[----:B------:R-:W-:Y:S01]  /*ad10*/  UMOV UR20, 0x30000 ;  /* 0x0003000000147882 */ /* 0x000fe20000000000 */
[----:B------:R-:W-:Y:S01]  /*ad20*/  UMOV UR14, 0x0 ;  /* 0x00000000000e7882 */ /* 0x000fe20000000000 */
[----:B------:R-:W-:Y:S01]  /*ad30*/  UMOV UR15, 0x10000000 ;  /* 0x10000000000f7882 */ /* 0x000fe20000000000 */
[----:B------:R-:W-:Y:S01]  /*ad40*/  ISETP.NE.AND P0, PT, R14, 0x5, PT ;  /* 0x000000050e00780c */ /* 0x000fe20003f05270 */
[----:B------:R-:W-:-:S03]  /*ad50*/  VIADD R22, R22, 0x40 ;  /* 0x0000004016167836 */ /* 0x000fc60000000000 */
[----:B------:R-:W-:Y:S01]  /*ad60*/  SEL R20, RZ, 0x1, P0 ;  /* 0x00000001ff147807 */ /* 0x000fe20000000000 */
[----:B------:R-:W-:Y:S01]  /*ad70*/  UIADD3 UR5, UR5, 0x100, URZ ;  /* 0x0000010005057890 */ /* 0x000fe2000fffe03f */
[----:B------:R-:W-:Y:S01]  /*ad80*/  SEL R14, R14, RZ, P0 ;  /* 0x000000ff0e0e7207 */ /* 0x000fe20000000000 */
[----:B------:R-:W-:Y:S01]  /*ad90*/  UIADD3 UR16, UR8, 0x14100, URZ ;  /* 0x0001410008107890 */ /* 0x000fe2000fffe03f */
[----:B------:R-:W-:-:S04]  /*ada0*/  LOP3.LUT R5, R5, R20, RZ, 0x3c, !PT ;  /* 0x0000001405057212 */ /* 0x000fc800078e3cff */
[----:B------:R-:W-:Y:S02]  /*adb0*/  UMOV UR8, UR5 ;  /* 0x0000000500087c82 */ /* 0x000fe40008000000 */
[----:B------:R0:W-:Y:S02]  /*adc0*/  UTMALDG.3D.MULTICAST [UR8], [UR6], UR20, desc[UR14] ;  /* 0x00000e08060073b4 */ /* 0x0001e40008011814 */
[----:B0-----:R-:W-:Y:S01]  /*add0*/  UMOV UR8, UR16 ;  /* 0x0000001000087c82 */ /* 0x001fe20008000000 */
[----:B------:R-:W-:Y:S02]  /*ade0*/  UMOV UR11, UR19 ;  /* 0x00000013000b7c82 */ /* 0x000fe40008000000 */
[----:B------:R0:W-:Y:S02]  /*adf0*/  UTMALDG.3D [UR8], [UR26], desc[UR14] ;  /* 0x00000e081a0075b4 */ /* 0x0001e40008011000 */
[----:B0-----:R-:W-:Y:S05]  /*ae00*/  @P1 BRA `(.L_x_302) ;  /* 0xfffffffc003c1947 */ /* 0x001fea000383ffff */
.L_x_299:
[----:B------:R-:W-:Y:S05]  /*ae10*/  BSYNC B1 ;  /* 0x0000000000017941 */ /* 0x000fea0003800000 */
.L_x_298:
[----:B------:R-:W-:Y:S01]  /*ae20*/  LOP3.LUT P1, RZ, R9, 0xff, RZ, 0xc0, !PT ;  /* 0x000000ff09ff7812 */ /* 0x000fe2000782c0ff */
[C---:B------:R-:W-:Y:S01]  /*ae30*/  IMAD.IADD R6, R10.reuse, 0x1, R3 ;  /* 0x000000010a067824 */ /* 0x040fe200078e0203 */
[----:B------:R-:W-:Y:S01]  /*ae40*/  ULDC.64 UR6, c[0x0][0x650] ;  /* 0x0001940000067ab9 */ /* 0x000fe20000000a00 */
[----:B------:R-:W-:Y:S01]  /*ae50*/  ISETP.GE.U32.AND P2, PT, R10, 0x5, PT ;  /* 0x000000050a00780c */ /* 0x000fe20003f46070 */
[----:B------:R-:W-:Y:S01]  /*ae60*/  BSSY B1, `(.L_x_303) ;  /* 0x000006b000017945 */ /* 0x000fe20003800000 */
[----:B------:R-:W-:Y:S01]  /*ae70*/  IMAD.MOV.U32 R20, RZ, RZ, -0x1 ;  /* 0xffffffffff147424 */ /* 0x000fe200078e00ff */
[----:B------:R-:W-:Y:S01]  /*ae80*/  ISETP.GT.U32.AND P0, PT, R6, 0x4, PT ;  /* 0x000000040600780c */ /* 0x000fe20003f04070 */
[----:B------:R-:W-:Y:S01]  /*ae90*/  IMAD.MOV.U32 R13, RZ, RZ, -0x1 ;  /* 0xffffffffff0d7424 */ /* 0x000fe200078e00ff */
[----:B------:R-:W-:Y:S02]  /*aea0*/  PRMT R9, RZ, 0x7610, R9 ;  /* 0x00007610ff097816 */ /* 0x000fe40000000009 */
[----:B------:R-:W-:-:S03]  /*aeb0*/  ISETP.LT.U32.AND P0, PT, R10, 0x5, P0 ;  /* 0x000000050a00780c */ /* 0x000fc60000701070 */
[----:B------:R-:W0:Y:S01]  /*aec0*/  @P1 S2R R11, SR_CgaCtaId ;  /* 0x00000000000b1919 */ /* 0x000e220000008800 */
[----:B------:R-:W-:-:S04]  /*aed0*/  @P1 MOV R4, 0x400 ;  /* 0x0000040000041802 */ /* 0x000fc80000000f00 */
[----:B0-----:R-:W-:Y:S01]  /*aee0*/  @P1 LEA R3, R11, R4, 0x18 ;  /* 0x000000040b031211 */ /* 0x001fe200078ec0ff */
[----:B------:R-:W-:-:S03]  /*aef0*/  IMAD.WIDE.U32 R4, R6, -0x33333333, RZ ;  /* 0xcccccccd06047825 */ /* 0x000fc600078e00ff */
[----:B------:R0:W-:Y:S01]  /*af00*/  @P1 SYNCS.ARRIVE.TRANS64.A1T0 RZ, [R3+URZ+0x68], RZ ;  /* 0x000068ff03ff19a7 */ /* 0x0001e2000810003f */
[----:B------:R-:W-:Y:S02]  /*af10*/  IADD3 R16, P1, R16, UR22, RZ ;  /* 0x0000001610107c10 */ /* 0x000fe4000ff3e0ff */
[----:B------:R-:W-:Y:S02]  /*af20*/  SHF.R.U32.HI R5, RZ, 0x2, R5 ;  /* 0x00000002ff057819 */ /* 0x000fe40000011605 */
[----:B------:R-:W-:Y:S02]  /*af30*/  IADD3.X R17, R17, UR13, RZ, P1, !PT ;  /* 0x0000000d11117c10 */ /* 0x000fe40008ffe4ff */
[----:B------:R-:W-:Y:S02]  /*af40*/  PRMT R4, RZ, 0x7610, R4 ;  /* 0x00007610ff047816 */ /* 0x000fe40000000004 */
[----:B0-----:R-:W-:Y:S02]  /*af50*/  SEL R3, RZ, 0x1, !P0 ;  /* 0x00000001ff037807 */ /* 0x001fe40004000000 */
[----:B------:R-:W-:-:S02]  /*af60*/  ISETP.GE.U32.AND P0, PT, R16, UR6, PT ;  /* 0x0000000610007c0c */ /* 0x000fc4000bf06070 */
[----:B------:R-:W-:Y:S01]  /*af70*/  LOP3.LUT R0, R0, R3, RZ, 0x3c, !PT ;  /* 0x0000000300007212 */ /* 0x000fe200078e3cff */
[----:B------:R-:W-:Y:S01]  /*af80*/  IMAD R3, R5, -0x5, R6 ;  /* 0xfffffffb05037824 */ /* 0x000fe200078e0206 */
[----:B------:R-:W-:Y:S01]  /*af90*/  ISETP.GE.U32.AND.EX P0, PT, R17, UR7, PT, P0 ;  /* 0x0000000711007c0c */ /* 0x000fe2000bf06100 */
[----:B------:R-:W-:Y:S01]  /*afa0*/  IMAD.MOV.U32 R6, RZ, RZ, -0x1 ;  /* 0xffffffffff067424 */ /* 0x000fe200078e00ff */
[----:B------:R-:W-:-:S11]  /*afb0*/  @P2 LOP3.LUT R0, R0, 0x1, R5, 0x78, !PT ;  /* 0x0000000100002812 */ /* 0x000fd600078e7805 */
[----:B------:R-:W-:Y:S05]  /*afc0*/  @P0 BRA `(.L_x_304) ;  /* 0x0000000400500947 */ /* 0x000fea0003800000 */
[----:B------:R-:W0:Y:S01]  /*afd0*/  S2R R15, SR_CTAID.X ;  /* 0x00000000000f7919 */ /* 0x000e220000002500 */
[----:B------:R-:W-:Y:S01]  /*afe0*/  ULDC.64 UR6, c[0x0][0x628] ;  /* 0x00018a0000067ab9 */ /* 0x000fe20000000a00 */
[----:B------:R-:W1:Y:S01]  /*aff0*/  LDC R20, c[0x0][0x144] ;  /* 0x00005100ff147b82 */ /* 0x000e620000000800 */
[----:B------:R-:W-:Y:S01]  /*b000*/  ISETP.NE.U32.AND P0, PT, RZ, UR6, PT ;  /* 0x00000006ff007c0c */ /* 0x000fe2000bf05070 */
[----:B------:R-:W2:Y:S01]  /*b010*/  S2R R13, SR_CTAID.Y ;  /* 0x00000000000d7919 */ /* 0x000ea20000002600 */
[----:B------:R-:W-:Y:S01]  /*b020*/  ULDC UR8, c[0x0][0x630] ;  /* 0x00018c0000087ab9 */ /* 0x000fe20000000800 */
[----:B------:R-:W-:Y:S01]  /*b030*/  ULDC UR9, c[0x0][0x150] ;  /* 0x0000540000097ab9 */ /* 0x000fe20000000800 */
[----:B------:R-:W-:Y:S01]  /*b040*/  ISETP.NE.AND.EX P0, PT, RZ, UR7, PT, P0 ;  /* 0x00000007ff007c0c */ /* 0x000fe2000bf05300 */
[----:B------:R-:W-:Y:S02]  /*b050*/  IMAD.MOV.U32 R4, RZ, RZ, R16 ;  /* 0x000000ffff047224 */ /* 0x000fe400078e0010 */
[----:B------:R-:W-:Y:S01]  /*b060*/  IMAD.MOV.U32 R5, RZ, RZ, R17 ;  /* 0x000000ffff057224 */ /* 0x000fe200078e0011 */
[----:B0-----:R-:W-:-:S09]  /*b070*/  I2FP.F32.U32 R22, R15 ;  /* 0x0000000f00167245 */ /* 0x001fd20000201000 */
[----:B------:R-:W-:Y:S05]  /*b080*/  @!P0 BRA `(.L_x_305) ;  /* 0x0000000000288947 */ /* 0x000fea0003800000 */
[----:B------:R-:W-:Y:S02]  /*b090*/  ULDC UR5, c[0x0][0x634] ;  /* 0x00018d0000057ab9 */ /* 0x000fe40000000800 */
[----:B------:R-:W-:-:S05]  /*b0a0*/  IADD3 R5, P0, R16, UR5, RZ ;  /* 0x0000000510057c10 */ /* 0x000fca000ff1e0ff */
[----:B------:R-:W-:-:S04]  /*b0b0*/  IMAD.X R21, RZ, RZ, R17, P0 ;  /* 0x000000ffff157224 */ /* 0x000fc800000e0611 */
[----:B------:R-:W-:-:S04]  /*b0c0*/  IMAD.WIDE.U32 R6, R21, UR6, RZ ;  /* 0x0000000615067c25 */ /* 0x000fc8000f8e00ff */
[----:B------:R-:W-:-:S04]  /*b0d0*/  IMAD.WIDE.U32 R6, P0, R5, UR7, R6 ;  /* 0x0000000705067c25 */ /* 0x000fc8000f800006 */
[----:B------:R-:W-:-:S04]  /*b0e0*/  IMAD.WIDE.U32 R4, R5, UR6, RZ ;  /* 0x0000000605047c25 */ /* 0x000fc8000f8e00ff */
[----:B------:R-:W-:Y:S01]  /*b0f0*/  IMAD.MOV.U32 R4, RZ, RZ, R7 ;  /* 0x000000ffff047224 */ /* 0x000fe200078e0007 */
[----:B------:R-:W-:Y:S01]  /*b100*/  IADD3 RZ, P1, R5, R6, RZ ;  /* 0x0000000605ff7210 */ /* 0x000fe20007f3e0ff */
[----:B------:R-:W-:-:S04]  /*b110*/  IMAD.X R5, RZ, RZ, RZ, P0 ;  /* 0x000000ffff057224 */ /* 0x000fc800000e06ff */
[----:B------:R-:W-:-:S08]  /*b120*/  IMAD.WIDE.U32.X R4, R21, UR7, R4, P1 ;  /* 0x0000000715047c25 */ /* 0x000fd000088e0404 */
.L_x_305:
[----:B------:R-:W-:Y:S01]  /*b130*/  FMUL R22, R22, UR9 ;  /* 0x0000000916167c20 */ /* 0x000fe20008400000 */
[--C-:B------:R-:W-:Y:S01]  /*b140*/  SHF.R.U64 R14, R4, UR8, R5.reuse ;  /* 0x00000008040e7c19 */ /* 0x100fe20008001205 */
[----:B------:R-:W-:Y:S01]  /*b150*/  ULDC.64 UR6, c[0x0][0x620] ;  /* 0x0001880000067ab9 */ /* 0x000fe20000000a00 */
[----:B------:R-:W-:Y:S01]  /*b160*/  SHF.R.U32.HI R4, RZ, UR8, R5 ;  /* 0x00000008ff047c19 */ /* 0x000fe20008011605 */
[----:B------:R-:W-:Y:S01]  /*b170*/  ULDC.64 UR8, c[0x0][0x640] ;  /* 0x0001900000087ab9 */ /* 0x000fe20000000a00 */
[----:B------:R-:W-:Y:S01]  /*b180*/  IADD3 R5, P0, RZ, -R14, RZ ;  /* 0x8000000eff057210 */ /* 0x000fe20007f1e0ff */
[----:B------:R-:W0:Y:S01]  /*b190*/  F2I.U32.TRUNC.NTZ R22, R22 ;  /* 0x0000001600167305 */ /* 0x000e22000020f000 */
[----:B------:R-:W-:-:S03]  /*b1a0*/  ULDC UR5, c[0x0][0x618] ;  /* 0x0001860000057ab9 */ /* 0x000fc60000000800 */
[----:B------:R-:W-:Y:S01]  /*b1b0*/  IMAD.X R4, RZ, RZ, ~R4, P0 ;  /* 0x000000ffff047224 */ /* 0x000fe200000e0e04 */
[----:B------:R-:W-:-:S03]  /*b1c0*/  ISETP.NE.U32.AND P0, PT, RZ, UR8, PT ;  /* 0x00000008ff007c0c */ /* 0x000fc6000bf05070 */
[----:B------:R-:W-:Y:S01]  /*b1d0*/  IMAD R4, R4, UR6, RZ ;  /* 0x0000000604047c24 */ /* 0x000fe2000f8e02ff */
[----:B------:R-:W-:-:S03]  /*b1e0*/  ISETP.NE.AND.EX P0, PT, RZ, UR9, PT, P0 ;  /* 0x00000009ff007c0c */ /* 0x000fc6000bf05300 */
[C---:B------:R-:W-:Y:S02]  /*b1f0*/  IMAD R7, R5.reuse, UR7, R4 ;  /* 0x0000000705077c24 */ /* 0x040fe4000f8e0204 */
[----:B------:R-:W-:Y:S01]  /*b200*/  IMAD.WIDE.U32 R4, R5, UR6, R16 ;  /* 0x0000000605047c25 */ /* 0x000fe2000f8e0010 */
[----:B------:R-:W-:-:S03]  /*b210*/  ULDC UR6, c[0x0][0x154] ;  /* 0x0000550000067ab9 */ /* 0x000fc60000000800 */
[----:B0-----:R-:W-:Y:S02]  /*b220*/  IMAD.MOV R6, RZ, RZ, -R22 ;  /* 0x000000ffff067224 */ /* 0x001fe400078e0a16 */
[----:B------:R-:W-:Y:S02]  /*b230*/  IMAD.IADD R5, R5, 0x1, R7 ;  /* 0x0000000105057824 */ /* 0x000fe400078e0207 */
[----:B-1----:R-:W-:Y:S01]  /*b240*/  IMAD R15, R20, R6, R15 ;  /* 0x00000006140f7224 */ /* 0x002fe200078e020f */
[----:B--2---:R-:W-:Y:S01]  /*b250*/  I2FP.F32.U32 R6, R13 ;  /* 0x0000000d00067245 */ /* 0x004fe20000201000 */
[----:B------:R-:W0:Y:S01]  /*b260*/  LDC R20, c[0x0][0x148] ;  /* 0x00005200ff147b82 */ /* 0x000e220000000800 */
[--C-:B------:R-:W-:Y:S02]  /*b270*/  SHF.R.U64 R21, R4, UR5, R5.reuse ;  /* 0x0000000504157c19 */ /* 0x100fe40008001205 */
[----:B------:R-:W-:Y:S01]  /*b280*/  SHF.R.U32.HI R4, RZ, UR5, R5 ;  /* 0x00000005ff047c19 */ /* 0x000fe20008011605 */
[----:B------:R-:W-:Y:S01]  /*b290*/  FMUL R6, R6, UR6 ;  /* 0x0000000606067c20 */ /* 0x000fe20008400000 */
[----:B------:R-:W-:-:S02]  /*b2a0*/  ULDC UR5, c[0x0][0x608] ;  /* 0x0001820000057ab9 */ /* 0x000fc40000000800 */
[--C-:B------:R-:W-:Y:S01]  /*b2b0*/  SHF.R.U64 R23, R21, UR5, R4.reuse ;  /* 0x0000000515177c19 */ /* 0x100fe20008001204 */
[----:B------:R1:W2:Y:S01]  /*b2c0*/  F2I.U32.TRUNC.NTZ R24, R6 ;  /* 0x0000000600187305 */ /* 0x0002a2000020f000 */
[----:B------:R-:W-:Y:S01]  /*b2d0*/  SHF.R.U32.HI R4, RZ, UR5, R4 ;  /* 0x00000005ff047c19 */ /* 0x000fe20008011604 */
[----:B------:R-:W-:-:S03]  /*b2e0*/  ULDC UR5, c[0x0][0x658] ;  /* 0x0001960000057ab9 */ /* 0x000fc60000000800 */
[--C-:B------:R-:W-:Y:S02]  /*b2f0*/  SHF.R.U64 R22, R23, UR5, R4.reuse ;  /* 0x0000000517167c19 */ /* 0x100fe40008001204 */
[----:B------:R-:W-:-:S03]  /*b300*/  SHF.R.U32.HI R25, RZ, UR5, R4 ;  /* 0x00000005ff197c19 */ /* 0x000fc60008011604 */
[----:B------:R-:W-:Y:S02]  /*b310*/  IMAD.MOV.U32 R4, RZ, RZ, R22 ;  /* 0x000000ffff047224 */ /* 0x000fe400078e0016 */
[----:B------:R-:W-:Y:S01]  /*b320*/  IMAD.MOV.U32 R5, RZ, RZ, R25 ;  /* 0x000000ffff057224 */ /* 0x000fe200078e0019 */
[----:B-1----:R-:W-:Y:S06]  /*b330*/  @!P0 BRA `(.L_x_306) ;  /* 0x0000000000288947 */ /* 0x002fec0003800000 */
        /* <DEDUP_REMOVED lines=10> */
.L_x_306:
[----:B------:R-:W-:Y:S01]  /*b3e0*/  ISETP.NE.AND P0, PT, R2, 0x1, PT ;  /* 0x000000010200780c */ /* 0x000fe20003f05270 */
[----:B------:R-:W-:Y:S01]  /*b3f0*/  ULDC UR5, c[0x0][0x648] ;  /* 0x0001920000057ab9 */ /* 0x000fe20000000800 */
[----:B------:R-:W-:Y:S01]  /*b400*/  LOP3.LUT R23, R23, UR17, RZ, 0xc0, !PT ;  /* 0x0000001117177c12 */ /* 0x000fe2000f8ec0ff */
[----:B--2---:R-:W-:Y:S01]  /*b410*/  IMAD.MOV R24, RZ, RZ, -R24 ;  /* 0x000000ffff187224 */ /* 0x004fe200078e0a18 */
[----:B------:R-:W-:Y:S01]  /*b420*/  SHF.R.U64 R4, R4, UR5, R5 ;  /* 0x0000000504047c19 */ /* 0x000fe20008001205 */
[----:B------:R-:W-:Y:S01]  /*b430*/  ULDC UR5, c[0x0][0x638] ;  /* 0x00018e0000057ab9 */ /* 0x000fe20000000800 */
[----:B------:R-:W-:Y:S01]  /*b440*/  LOP3.LUT R21, R21, UR4, RZ, 0xc0, !PT ;  /* 0x0000000415157c12 */ /* 0x000fe2000f8ec0ff */
[----:B------:R-:W-:Y:S01]  /*b450*/  ULDC UR6, c[0x0][0x610] ;  /* 0x0001840000067ab9 */ /* 0x000fe20000000800 */
[----:B------:R-:W-:Y:S02]  /*b460*/  IMAD.MOV.U32 R6, RZ, RZ, R14 ;  /* 0x000000ffff067224 */ /* 0x000fe400078e000e */
[----:B------:R-:W-:-:S02]  /*b470*/  IMAD.MOV R5, RZ, RZ, -R4 ;  /* 0x000000ffff057224 */ /* 0x000fc400078e0a04 */
[----:B------:R-:W-:Y:S02]  /*b480*/  IMAD R4, R4, UR18, R23 ;  /* 0x0000001204047c24 */ /* 0x000fe4000f8e0217 */
[----:B0-----:R-:W-:Y:S02]  /*b490*/  @P0 IMAD R15, R20, R24, R13 ;  /* 0x00000018140f0224 */ /* 0x001fe400078e020d */
[----:B------:R-:W-:Y:S01]  /*b4a0*/  IMAD R22, R5, UR5, R22 ;  /* 0x0000000505167c24 */ /* 0x000fe2000f8e0216 */
[----:B------:R-:W-:Y:S01]  /*b4b0*/  ULDC UR5, c[0x0][0x600] ;  /* 0x0001800000057ab9 */ /* 0x000fe20000000800 */
[----:B------:R-:W-:Y:S02]  /*b4c0*/  IMAD R15, R4, UR6, R15 ;  /* 0x00000006040f7c24 */ /* 0x000fe4000f8e020f */
[----:B------:R-:W-:Y:S02]  /*b4d0*/  IMAD R22, R22, UR5, R21 ;  /* 0x0000000516167c24 */ /* 0x000fe4000f8e0215 */
[----:B------:R-:W-:-:S03]  /*b4e0*/  IMAD.MOV.U32 R4, RZ, RZ, 0x1 ;  /* 0x00000001ff047424 */ /* 0x000fc600078e00ff */
[----:B------:R-:W-:Y:S02]  /*b4f0*/  SEL R13, R22, R15, !P0 ;  /* 0x0000000f160d7207 */ /* 0x000fe40004000000 */
[----:B------:R-:W-:-:S07]  /*b500*/  SEL R20, R15, R22, !P0 ;  /* 0x000000160f147207 */ /* 0x000fce0004000000 */
.L_x_304:
[----:B------:R-:W-:Y:S05]  /*b510*/  BSYNC B1 ;  /* 0x0000000000017941 */ /* 0x000fea0003800000 */
.L_x_303:
[----:B------:R-:W-:-:S13]  /*b520*/  LOP3.LUT P0, RZ, R4, 0xff, RZ, 0xc0, !PT ;  /* 0x000000ff04ff7812 */ /* 0x000fda000780c0ff */
[----:B------:R-:W-:Y:S05]  /*b530*/  @P0 BRA `(.L_x_307) ;  /* 0xfffffff400380947 */ /* 0x000fea000383ffff */
[----:B------:R-:W-:Y:S05]  /*b540*/  BSYNC B0 ;  /* 0x0000000000007941 */ /* 0x000fea0003800000 */
.L_x_296:
[----:B------:R-:W-:-:S03]  /*b550*/  UMOV UR5, 0xffffffff ;  /* 0xffffffff00057882 */ /* 0x000fc60000000000 */
[----:B------:R-:W-:Y:S05]  /*b560*/  BRA.DIV UR5, `(.L_x_308) ;  /* 0x0000000605387947 */ /* 0x000fea000b800000 */
[----:B------:R-:W-:-:S13]  /*b570*/  ELECT P6, URZ, PT ;  /* 0x00000000003f782f */ /* 0x000fda00038c0000 */
.L_x_323:
[----:B------:R-:W-:Y:S04]  /*b580*/  BSSY B0, `(.L_x_309) ;  /* 0x0000034000007945 */ /* 0x000fe80003800000 */
[----:B------:R-:W-:Y:S05]  /*b590*/  @!P6 BRA `(.L_x_310) ;  /* 0x0000000000c8e947 */ /* 0x000fea0003800000 */
[----:B------:R-:W-:-:S04]  /*b5a0*/  LOP3.LUT R19, R19, 0x2, RZ, 0xfc, !PT ;  /* 0x0000000213137812 */ /* 0x000fc800078efcff */
[----:B------:R-:W-:-:S13]  /*b5b0*/  ISETP.NE.AND P0, PT, R19, 0x3, PT ;  /* 0x000000031300780c */ /* 0x000fda0003f05270 */
[----:B------:R-:W-:Y:S05]  /*b5c0*/  @!P0 BRA `(.L_x_311) ;  /* 0x0000000000048947 */ /* 0x000fea0003800000 */
[----:B------:R-:W-:Y:S01]  /*b5d0*/  BPT.TRAP 0x1 ;  /* 0x000000040000795c */ /* 0x000fe20000300000 */
.L_x_311:
[----:B------:R-:W0:Y:S01]  /*b5e0*/  S2R R5, SR_CgaCtaId ;  /* 0x0000000000057919 */ /* 0x000e220000008800 */
[----:B------:R-:W-:Y:S02]  /*b5f0*/  MOV R2, 0x400 ;  /* 0x0000040000027802 */ /* 0x000fe40000000f00 */
[----:B------:R-:W-:Y:S02]  /*b600*/  SHF.L.U32 R4, R0, 0x1f, RZ ;  /* 0x0000001f00047819 */ /* 0x000fe400000006ff */
[----:B0-----:R-:W-:-:S05]  /*b610*/  LEA R2, R5, R2, 0x18 ;  /* 0x0000000205027211 */ /* 0x001fca00078ec0ff */
[----:B------:R-:W-:-:S04]  /*b620*/  VIADD R2, R2, 0x28 ;  /* 0x0000002802027836 */ /* 0x000fc80000000000 */
[C---:B------:R-:W-:Y:S02]  /*b630*/  IMAD R7, R3.reuse, 0x8, R2 ;  /* 0x0000000803077824 */ /* 0x040fe400078e0202 */
[----:B------:R-:W-:Y:S02]  /*b640*/  VIADD R3, R3, 0x1 ;  /* 0x0000000103037836 */ /* 0x000fe40000000000 */
[----:B------:R-:W0:Y:S03]  /*b650*/  SYNCS.PHASECHK.TRANS64.TRYWAIT P0, [R7+URZ], R4 ;  /* 0x00000004070075a7 */ /* 0x000e26000800017f */
[----:B------:R-:W-:-:S04]  /*b660*/  ISETP.NE.AND P1, PT, R3, 0x5, PT ;  /* 0x000000050300780c */ /* 0x000fc80003f25270 */
[----:B------:R-:W-:Y:S02]  /*b670*/  SEL R5, RZ, 0x1, P1 ;  /* 0x00000001ff057807 */ /* 0x000fe40000800000 */
[----:B------:R-:W-:Y:S02]  /*b680*/  SEL R3, R3, RZ, P1 ;  /* 0x000000ff03037207 */ /* 0x000fe40000800000 */
[----:B------:R-:W-:-:S03]  /*b690*/  LOP3.LUT R6, R0, R5, RZ, 0x3c, !PT ;  /* 0x0000000500067212 */ /* 0x000fc600078e3cff */
[----:B------:R-:W-:Y:S01]  /*b6a0*/  IMAD R8, R3, 0x8, R2 ;  /* 0x0000000803087824 */ /* 0x000fe200078e0202 */
[----:B------:R-:W-:Y:S01]  /*b6b0*/  SHF.L.U32 R5, R6, 0x1f, RZ ;  /* 0x0000001f06057819 */ /* 0x000fe200000006ff */
[----:B0-----:R-:W-:Y:S06]  /*b6c0*/  @!P0 BRA `(.L_x_312) ;  /* 0x0000000400008947 */ /* 0x001fec0003800000 */
.L_x_324:
[----:B------:R-:W1:Y:S01]  /*b6d0*/  SYNCS.PHASECHK.TRANS64.TRYWAIT P0, [R8+URZ], R5 ;  /* 0x00000005080075a7 */ /* 0x000e62000800017f */
[----:B------:R-:W-:-:S05]  /*b6e0*/  VIADD R0, R3, 0x1 ;  /* 0x0000000103007836 */ /* 0x000fca0000000000 */
[----:B------:R-:W-:-:S04]  /*b6f0*/  ISETP.NE.AND P1, PT, R0, 0x5, PT ;  /* 0x000000050000780c */ /* 0x000fc80003f25270 */
[----:B------:R-:W-:Y:S02]  /*b700*/  SEL R3, RZ, 0x1, P1 ;  /* 0x00000001ff037807 */ /* 0x000fe40000800000 */
[----:B0-----:R-:W-:Y:S02]  /*b710*/  SEL R7, R0, RZ, P1 ;  /* 0x000000ff00077207 */ /* 0x001fe40000800000 */
[----:B------:R-:W-:-:S03]  /*b720*/  LOP3.LUT R6, R6, R3, RZ, 0x3c, !PT ;  /* 0x0000000306067212 */ /* 0x000fc600078e3cff */
[----:B------:R-:W-:Y:S01]  /*b730*/  IMAD R9, R7, 0x8, R2 ;  /* 0x0000000807097824 */ /* 0x000fe200078e0202 */
[----:B------:R-:W-:Y:S01]  /*b740*/  SHF.L.U32 R4, R6, 0x1f, RZ ;  /* 0x0000001f06047819 */ /* 0x000fe200000006ff */
[----:B-1----:R-:W-:Y:S06]  /*b750*/  @!P0 BRA `(.L_x_313) ;  /* 0x0000000000f08947 */ /* 0x002fec0003800000 */
.L_x_325:
[----:B------:R-:W1:Y:S01]  /*b760*/  SYNCS.PHASECHK.TRANS64.TRYWAIT P0, [R9+URZ], R4 ;  /* 0x00000004090075a7 */ /* 0x000e62000800017f */
[----:B------:R-:W-:-:S05]  /*b770*/  VIADD R0, R7, 0x1 ;  /* 0x0000000107007836 */ /* 0x000fca0000000000 */
[----:B------:R-:W-:-:S04]  /*b780*/  ISETP.NE.AND P1, PT, R0, 0x5, PT ;  /* 0x000000050000780c */ /* 0x000fc80003f25270 */
[----:B------:R-:W-:Y:S02]  /*b790*/  SEL R3, RZ, 0x1, P1 ;  /* 0x00000001ff037807 */ /* 0x000fe40000800000 */
[----:B------:R-:W-:Y:S02]  /*b7a0*/  SEL R7, R0, RZ, P1 ;  /* 0x000000ff00077207 */ /* 0x000fe40000800000 */
[----:B------:R-:W-:-:S03]  /*b7b0*/  LOP3.LUT R11, R6, R3, RZ, 0x3c, !PT ;  /* 0x00000003060b7212 */ /* 0x000fc600078e3cff */
[----:B------:R-:W-:Y:S01]  /*b7c0*/  IMAD R6, R7, 0x8, R2 ;  /* 0x0000000807067824 */ /* 0x000fe200078e0202 */
[----:B0-----:R-:W-:Y:S01]  /*b7d0*/  SHF.L.U32 R5, R11, 0x1f, RZ ;  /* 0x0000001f0b057819 */ /* 0x001fe200000006ff */
[----:B-1----:R-:W-:Y:S06]  /*b7e0*/  @!P0 BRA `(.L_x_314) ;  /* 0x0000000000e08947 */ /* 0x002fec0003800000 */
.L_x_326:
[----:B------:R-:W1:Y:S01]  /*b7f0*/  SYNCS.PHASECHK.TRANS64.TRYWAIT P0, [R6+URZ], R5 ;  /* 0x00000005060075a7 */ /* 0x000e62000800017f */
[----:B------:R-:W-:-:S05]  /*b800*/  VIADD R0, R7, 0x1 ;  /* 0x0000000107007836 */ /* 0x000fca0000000000 */
[----:B------:R-:W-:-:S04]  /*b810*/  ISETP.NE.AND P1, PT, R0, 0x5, PT ;  /* 0x000000050000780c */ /* 0x000fc80003f25270 */
[----:B0-----:R-:W-:Y:S02]  /*b820*/  SEL R4, RZ, 0x1, P1 ;  /* 0x00000001ff047807 */ /* 0x001fe40000800000 */
[----:B------:R-:W-:Y:S02]  /*b830*/  SEL R3, R0, RZ, P1 ;  /* 0x000000ff00037207 */ /* 0x000fe40000800000 */
[----:B------:R-:W-:Y:S01]  /*b840*/  LOP3.LUT R0, R11, R4, RZ, 0x3c, !PT ;  /* 0x000000040b007212 */ /* 0x000fe200078e3cff */
[----:B-1----:R-:W-:Y:S06]  /*b850*/  @!P0 BRA `(.L_x_315) ;  /* 0x0000000000d88947 */ /* 0x002fec0003800000 */
.L_x_327:
[----:B------:R-:W-:Y:S01]  /*b860*/  IMAD R3, R3, 0x8, R2 ;  /* 0x0000000803037824 */ /* 0x000fe200078e0202 */
[----:B------:R-:W-:-:S07]  /*b870*/  SHF.L.U32 R0, R0, 0x1f, RZ ;  /* 0x0000001f00007819 */ /* 0x000fce00000006ff */
.L_x_316:
[----:B-1----:R1:W2:Y:S02]  /*b880*/  SYNCS.PHASECHK.TRANS64.TRYWAIT P0, [R3+URZ], R0 ;  /* 0x00000000030075a7 */ /* 0x0022a4000800017f */
[----:B--2---:R-:W-:Y:S05]  /*b890*/  @!P0 NANOSLEEP.SYNCS 0x989680 ;  /* 0x009896800000895d */ /* 0x004fea0003900000 */
[----:B------:R-:W2:Y:S02]  /*b8a0*/  @!P0 SYNCS.PHASECHK.TRANS64 P0, [R3+URZ], R0 ;  /* 0x00000000030085a7 */ /* 0x000ea4000800007f */
[----:B--2---:R-:W-:Y:S05]  /*b8b0*/  @!P0 BRA `(.L_x_316) ;  /* 0xfffffffc00f08947 */ /* 0x004fea000383ffff */
.L_x_310:
[----:B------:R-:W-:Y:S05]  /*b8c0*/  BSYNC B0 ;  /* 0x0000000000007941 */ /* 0x000fea0003800000 */
.L_x_309:
[----:B------:R-:W-:Y:S05]  /*b8d0*/  EXIT ;  /* 0x000000000000794d */ /* 0x000fea0003800000 */
.L_x_21:
[----:B---3--:R3:W4:Y:S02]  /*b8e0*/  SYNCS.PHASECHK.TRANS64.TRYWAIT P1, [R3+URZ], R0 ;  /* 0x00000000030075a7 */ /* 0x008724000802017f */
[----:B----4-:R-:W-:Y:S05]  /*b8f0*/  @!P1 NANOSLEEP.SYNCS 0x989680 ;  /* 0x009896800000995d */ /* 0x010fea0003900000 */
[----:B------:R-:W4:Y:S02]  /*b900*/  @!P1 SYNCS.PHASECHK.TRANS64 P1, [R3+URZ], R0 ;  /* 0x00000000030095a7 */ /* 0x000f24000802007f */
[----:B----4-:R-:W-:Y:S05]  /*b910*/  @!P1 BRA `(.L_x_21) ;  /* 0xfffffffc00f09947 */ /* 0x010fea000383ffff */
[----:B------:R-:W-:Y:S05]  /*b920*/  BRA `(.L_x_20) ;  /* 0xffffff5800e87947 */ /* 0x000fea000383ffff */
.L_x_26:
[----:B-1----:R1:W2:Y:S02]  /*b930*/  SYNCS.PHASECHK.TRANS64.TRYWAIT P1, [R5+URZ], R4 ;  /* 0x00000004050075a7 */ /* 0x0022a4000802017f */
[----:B--2---:R-:W-:Y:S05]  /*b940*/  @!P1 NANOSLEEP.SYNCS 0x989680 ;  /* 0x009896800000995d */ /* 0x004fea0003900000 */
[----:B------:R-:W2:Y:S02]  /*b950*/  @!P1 SYNCS.PHASECHK.TRANS64 P1, [R5+URZ], R4 ;  /* 0x00000004050095a7 */ /* 0x000ea4000802007f */
[----:B--2---:R-:W-:Y:S05]  /*b960*/  @!P1 BRA `(.L_x_26) ;  /* 0xfffffffc00f09947 */ /* 0x004fea000383ffff */
[----:B------:R-:W-:Y:S05]  /*b970*/  BRA `(.L_x_25) ;  /* 0xffffff5c00e47947 */ /* 0x000fea000383ffff */
.L_x_297:
[----:B------:R-:W-:Y:S01]  /*b980*/  BSSY B1, `(.L_x_317) ;  /* 0x0000006000017945 */ /* 0x000fe20003800000 */
[----:B------:R-:W-:-:S07]  /*b990*/  IMAD.MOV.U32 R15, RZ, RZ, -0x1 ;  /* 0xffffffffff0f7424 */ /* 0x000fce00078e00ff */
[----:B------:R-:W-:Y:S05]  /*b9a0*/  WARPSYNC.COLLECTIVE R15, `(.L_x_318) ;  /* 0x000000000f0c7348 */ /* 0x000fea0003c00000 */
[----:B------:R-:W-:Y:S02]  /*b9b0*/  ELECT P6, UR62, PT ;  /* 0x00000000003e782f */ /* 0x000fe400038c0000 */
[----:B------:R-:W-:Y:S01]  /*b9c0*/  MOV R14, UR62 ;  /* 0x0000003e000e7c02 */ /* 0x000fe20008000f00 */
[----:B------:R-:W-:Y:S10]  /*b9d0*/  ENDCOLLECTIVE ;  /* 0x000000000000791b */ /* 0x000ff40003800000 */
.L_x_318:
[----:B------:R-:W-:Y:S05]  /*b9e0*/  BSYNC B1 ;  /* 0x0000000000017941 */ /* 0x000fea0003800000 */
.L_x_317:
[----:B------:R-:W-:Y:S05]  /*b9f0*/  BRA `(.L_x_319) ;  /* 0xfffffff000147947 */ /* 0x000fea000383ffff */
.L_x_300:
[----:B0-----:R0:W1:Y:S02]  /*ba00*/  SYNCS.PHASECHK.TRANS64.TRYWAIT P0, [R20+URZ+0x28], R7 ;  /* 0x00002807140075a7 */ /* 0x001064000800017f */
[----:B-1----:R-:W-:Y:S05]  /*ba10*/  @!P0 NANOSLEEP.SYNCS 0x989680 ;  /* 0x009896800000895d */ /* 0x002fea0003900000 */
[----:B------:R-:W1:Y:S02]  /*ba20*/  @!P0 SYNCS.PHASECHK.TRANS64 P0, [R20+URZ+0x28], R7 ;  /* 0x00002807140085a7 */ /* 0x000e64000800007f */
[----:B-1----:R-:W-:Y:S05]  /*ba30*/  @!P0 BRA `(.L_x_300) ;  /* 0xfffffffc00f08947 */ /* 0x002fea000383ffff */
[----:B------:R-:W-:Y:S05]  /*ba40*/  BRA `(.L_x_320) ;  /* 0xfffffff000547947 */ /* 0x000fea000383ffff */
.L_x_308:
[----:B------:R-:W-:Y:S01]  /*ba50*/  BSSY B0, `(.L_x_321) ;  /* 0x0000006000007945 */ /* 0x000fe20003800000 */
[----:B------:R-:W-:-:S07]  /*ba60*/  IMAD.MOV.U32 R15, RZ, RZ, -0x1 ;  /* 0xffffffffff0f7424 */ /* 0x000fce00078e00ff */
[----:B------:R-:W-:Y:S05]  /*ba70*/  WARPSYNC.COLLECTIVE R15, `(.L_x_322) ;  /* 0x000000000f0c7348 */ /* 0x000fea0003c00000 */
[----:B------:R-:W-:Y:S02]  /*ba80*/  ELECT P6, UR62, PT ;  /* 0x00000000003e782f */ /* 0x000fe400038c0000 */
[----:B------:R-:W-:Y:S01]  /*ba90*/  MOV R14, UR62 ;  /* 0x0000003e000e7c02 */ /* 0x000fe20008000f00 */
[----:B------:R-:W-:Y:S10]  /*baa0*/  ENDCOLLECTIVE ;  /* 0x000000000000791b */ /* 0x000ff40003800000 */
.L_x_322:
[----:B------:R-:W-:Y:S05]  /*bab0*/  BSYNC B0 ;  /* 0x0000000000007941 */ /* 0x000fea0003800000 */
.L_x_321:
[----:B------:R-:W-:Y:S05]  /*bac0*/  BRA `(.L_x_323) ;  /* 0xfffffff800ac7947 */ /* 0x000fea000383ffff */
.L_x_312:
[----:B0-----:R0:W1:Y:S02]  /*bad0*/  SYNCS.PHASECHK.TRANS64.TRYWAIT P0, [R7+URZ], R4 ;  /* 0x00000004070075a7 */ /* 0x001064000800017f */
[----:B-1----:R-:W-:Y:S05]  /*bae0*/  @!P0 NANOSLEEP.SYNCS 0x989680 ;  /* 0x009896800000895d */ /* 0x002fea0003900000 */
[----:B------:R-:W1:Y:S02]  /*baf0*/  @!P0 SYNCS.PHASECHK.TRANS64 P0, [R7+URZ], R4 ;  /* 0x00000004070085a7 */ /* 0x000e64000800007f */
[----:B-1----:R-:W-:Y:S05]  /*bb00*/  @!P0 BRA `(.L_x_312) ;  /* 0xfffffffc00f08947 */ /* 0x002fea000383ffff */
[----:B------:R-:W-:Y:S05]  /*bb10*/  BRA `(.L_x_324) ;  /* 0xfffffff800ec7947 */ /* 0x000fea000383ffff */
.L_x_313:
[----:B0-----:R0:W1:Y:S02]  /*bb20*/  SYNCS.PHASECHK.TRANS64.TRYWAIT P0, [R8+URZ], R5 ;  /* 0x00000005080075a7 */ /* 0x001064000800017f */
[----:B-1----:R-:W-:Y:S05]  /*bb30*/  @!P0 NANOSLEEP.SYNCS 0x989680 ;  /* 0x009896800000895d */ /* 0x002fea0003900000 */
[----:B------:R-:W1:Y:S02]  /*bb40*/  @!P0 SYNCS.PHASECHK.TRANS64 P0, [R8+URZ], R5 ;  /* 0x00000005080085a7 */ /* 0x000e64000800007f */
[----:B-1----:R-:W-:Y:S05]  /*bb50*/  @!P0 BRA `(.L_x_313) ;  /* 0xfffffffc00f08947 */ /* 0x002fea000383ffff */
[----:B------:R-:W-:Y:S05]  /*bb60*/  BRA `(.L_x_325) ;  /* 0xfffffff800fc7947 */ /* 0x000fea000383ffff */
.L_x_314:
[----:B0-----:R0:W1:Y:S02]  /*bb70*/  SYNCS.PHASECHK.TRANS64.TRYWAIT P0, [R9+URZ], R4 ;  /* 0x00000004090075a7 */ /* 0x001064000800017f */
[----:B-1----:R-:W-:Y:S05]  /*bb80*/  @!P0 NANOSLEEP.SYNCS 0x989680 ;  /* 0x009896800000895d */ /* 0x002fea0003900000 */
[----:B------:R-:W1:Y:S02]  /*bb90*/  @!P0 SYNCS.PHASECHK.TRANS64 P0, [R9+URZ], R4 ;  /* 0x00000004090085a7 */ /* 0x000e64000800007f */
[----:B-1----:R-:W-:Y:S05]  /*bba0*/  @!P0 BRA `(.L_x_314) ;  /* 0xfffffffc00f08947 */ /* 0x002fea000383ffff */
[----:B------:R-:W-:Y:S05]  /*bbb0*/  BRA `(.L_x_326) ;  /* 0xfffffffc000c7947 */ /* 0x000fea000383ffff */
.L_x_315:
[----:B0-----:R0:W1:Y:S02]  /*bbc0*/  SYNCS.PHASECHK.TRANS64.TRYWAIT P0, [R6+URZ], R5 ;  /* 0x00000005060075a7 */ /* 0x001064000800017f */
[----:B-1----:R-:W-:Y:S05]  /*bbd0*/  @!P0 NANOSLEEP.SYNCS 0x989680 ;  /* 0x009896800000895d */ /* 0x002fea0003900000 */
[----:B------:R-:W1:Y:S02]  /*bbe0*/  @!P0 SYNCS.PHASECHK.TRANS64 P0, [R6+URZ], R5 ;  /* 0x00000005060085a7 */ /* 0x000e64000800007f */
[----:B-1----:R-:W-:Y:S05]  /*bbf0*/  @!P0 BRA `(.L_x_315) ;  /* 0xfffffffc00f08947 */ /* 0x002fea000383ffff */
[----:B------:R-:W-:Y:S05]  /*bc00*/  BRA `(.L_x_327) ;  /* 0xfffffffc00147947 */ /* 0x000fea000383ffff */
.L_x_328:
[----:B------:R-:W-:-:S00]  /*bc10*/  BRA `(.L_x_328) ;  /* 0xfffffffc00fc7947 */ /* 0x000fc0000383ffff */
[----:B------:R-:W-:-:S00]  /*bc20*/  NOP ;  /* 0x0000000000007918 */ /* 0x000fc00000000000 */
        /* <DEDUP_REMOVED lines=13> */
.L_x_329:


//--------------------- .nv.global.init           --------------------------
	.section	.nv.global.init,"aw",@progbits
.nv.global.init:
	.type		$str$22,@object
	.size		$str$22,($str$23 - $str$22)
$str$22:
        /*0000*/ 	.byte	0x6b, 0x5f, 0x74, 0x69, 0x6c, 0x65, 0x5f, 0x63, 0x6f, 0x75, 0x6e, 0x74, 0x20, 0x3e, 0x3d, 0x20
        /*0010*/ 	.byte	0x31, 0x00
	.type		$str$23,@object
	.size		$str$23,(__unnamed_1 - $str$23)
$str$23:
        /*0012*/ 	.byte	0x2f, 0x74, 0x6d, 0x70, 0x2f, 0x63, 0x75, 0x74, 0x6c, 0x61, 0x73, 0x73, 0x5f, 0x73, 0x77, 0x65
        /*0022*/ 	.byte	0x65, 0x70, 0x5f, 0x73, 0x72, 0x63, 0x2f, 0x69, 0x6e, 0x63, 0x6c, 0x75, 0x64, 0x65, 0x2f, 0x63
        /*0032*/ 	.byte	0x75, 0x74, 0x6c, 0x61, 0x73, 0x73, 0x2f, 0x67, 0x65, 0x6d, 0x6d, 0x2f, 0x63, 0x6f, 0x6c, 0x6c
        /*0042*/ 	.byte	0x65, 0x63, 0x74, 0x69, 0x76, 0x65, 0x2f, 0x73, 0x6d, 0x39, 0x30, 0x5f, 0x6d, 0x6d, 0x61, 0x5f
        /*0052*/ 	.byte	0x74, 0x6d, 0x61, 0x5f, 0x67, 0x6d, 0x6d, 0x61, 0x5f, 0x73, 0x73, 0x5f, 0x77, 0x61, 0x72, 0x70
        /*0062*/ 	.byte	0x73, 0x70, 0x65, 0x63, 0x69, 0x61, 0x6c, 0x69, 0x7a, 0x65, 0x64, 0x2e, 0x68, 0x70, 0x70, 0x00
	.type		__unnamed_1,@object
	.size		__unnamed_1,(.L_0 - __unnamed_1)
__unnamed_1:
        /*0072*/ 	.byte	0x76, 0x6f, 0x69, 0x64, 0x20, 0x63, 0x75, 0x74, 0x6c, 0x61, 0x73, 0x73, 0x3a, 0x3a, 0x67, 0x65
        /* <DEDUP_REMOVED lines=181> */
.L_0:


//--------------------- .nv.shared._ZN7cutlass13device_kernelINS_4gemm6kernel13GemmUniversalIN4cute5tupleIJiiiiEEENS1_10collective13CollectiveMmaINS1_34MainloopSm90TmaGmmaWarpSpecializedILi5ENS5_IJNS4_1CILi1EEENSA_ILi2EEESB_EEENS1_35KernelTmaWarpSpecializedCooperativeEEENS5_IJNSA_ILi128EEENSA_ILi256EEENSA_ILi64EEEEEENS_10bfloat16_tENS5_IJlSB_lEEESK_SL_NS4_8TiledMMAINS4_8MMA_AtomIJNS4_4SM904GMMA28MMA_64x256x16_F32BF16BF16_SSILNSP_5MajorE0ELSR_0ELNSP_7ScaleInE1ELSS_1EEEEEENS4_6LayoutINS5_IJSC_SB_SB_EEENS5_IJSB_NSA_ILi0EEESX_EEEEENS5_IJNS4_10UnderscoreES10_S10_EEEEENS4_23SM90_TMA_LOAD_MULTICASTENS4_14ComposedLayoutINS4_7SwizzleILi3ELi4ELi3EEENS4_18smem_ptr_flag_bitsILi16EEENSV_INS5_IJNSA_ILi8EEESI_EEENS5_IJSI_SB_EEEEEEEvNS4_8identityENS4_13SM90_TMA_LOADES1D_vS1E_EENS_8epilogue10collective6detail29Sm90TmaWarpSpecializedAdapterINS1I_15DefaultEpilogueISK_SL_SL_NS1H_6thread17LinearCombinationISK_Li1EffLNS1M_9ScaleType4KindE0ELNS_15FloatRoundStyleE2ESK_EENS1_15EpilogueDefaultEEEEEvvEEEEvNT_6ParamsE --------------------------
	.section	.nv.shared._ZN7cutlass13device_kernelINS_4gemm6kernel13GemmUniversalIN4cute5tupleIJiiiiEEENS1_10collective13CollectiveMmaINS1_34MainloopSm90TmaGmmaWarpSpecializedILi5ENS5_IJNS4_1CILi1EEENSA_ILi2EEESB_EEENS1_35KernelTmaWarpSpecializedCooperativeEEENS5_IJNSA_ILi128EEENSA_ILi256EEENSA_ILi64EEEEEENS_10bfloat16_tENS5_IJlSB_lEEESK_SL_NS4_8TiledMMAINS4_8MMA_AtomIJNS4_4SM904GMMA28MMA_64x256x16_F32BF16BF16_SSILNSP_5MajorE0ELSR_0ELNSP_7ScaleInE1ELSS_1EEEEEENS4_6LayoutINS5_IJSC_SB_SB_EEENS5_IJSB_NSA_ILi0EEESX_EEEEENS5_IJNS4_10UnderscoreES10_S10_EEEEENS4_23SM90_TMA_LOAD_MULTICASTENS4_14ComposedLayoutINS4_7SwizzleILi3ELi4ELi3EEENS4_18smem_ptr_flag_bitsILi16EEENSV_INS5_IJNSA_ILi8EEESI_EEENS5_IJSI_SB_EEEEEEEvNS4_8identityENS4_13SM90_TMA_LOADES1D_vS1E_EENS_8epilogue10collective6detail29Sm90TmaWarpSpecializedAdapterINS1I_15DefaultEpilogueISK_SL_SL_NS1H_6thread17LinearCombinationISK_Li1EffLNS1M_9ScaleType4KindE0ELNS_15FloatRoundStyleE2ESK_EENS1_15EpilogueDefaultEEEEEvvEEEEvNT_6ParamsE,"aw",@nobits
	.sectionflags	@""
	.align	16
	.zero		1024


//--------------------- .nv.shared.reserved.0     --------------------------
	.section	.nv.shared.reserved.0,"aw",@nobits
	.weak		__nv_reservedSMEM_offset_0_alias
	.size		__nv_reservedSMEM_offset_0_alias, 0, 0
	.other		__nv_reservedSMEM_offset_0_alias,@"STO_CUDA_RESERVED_SHARED STV_DEFAULT"
__nv_reservedSMEM_offset_0_alias:
	.zero		0


//--------------------- .nv.global                --------------------------
	.section	.nv.global,"aw",@nobits
.nv.global:
	.type		_ZN39_INTERNAL_b0fad74e_4_k_cu_19223500_31374cute1_E,@object
	.size		_ZN39_INTERNAL_b0fad74e_4_k_cu_19223500_31374cute1_E,(_ZN39_INTERNAL_b0fad74e_4_k_cu_19223500_31374cuda3std3__45__cpo6cbeginE - _ZN39_INTERNAL_b0fad74e_4_k_cu_19223500_31374cute1_E)
_ZN39_INTERNAL_b0fad74e_4_k_cu_19223500_31374cute1_E:
	.zero		1
	.type		_ZN39_INTERNAL_b0fad74e_4_k_cu_19223500_31374cuda3std3__45__cpo6cbeginE,@object
	.size		_ZN39_INTERNAL_b0fad74e_4_k_cu_19223500_31374cuda3std3__45__cpo6cbeginE,(_ZN39_INTERNAL_b0fad74e_4_k_cu_19223500_31374cuda3std3__48in_placeE - _ZN39_INTERNAL_b0fad74e_4_k_cu_19223500_31374cuda3std3__45__cpo6cbeginE)
_ZN39_INTERNAL_b0fad74e_4_k_cu_19223500_31374cuda3std3__45__cpo6cbeginE:
	.zero		1
	.type		_ZN39_INTERNAL_b0fad74e_4_k_cu_19223500_31374cuda3std3__48in_placeE,@object
	.size		_ZN39_INTERNAL_b0fad74e_4_k_cu_19223500_31374cuda3std3__48in_placeE,(_ZN39_INTERNAL_b0fad74e_4_k_cu_19223500_31374cuda3std6ranges3__45__cpo9iter_moveE - _ZN39_INTERNAL_b0fad74e_4_k_cu_19223500_31374cuda3std3__48in_placeE)
_ZN39_INTERNAL_b0fad74e_4_k_cu_19223500_31374cuda3std3__48in_placeE:
	.zero		1
	.type		_ZN39_INTERNAL_b0fad74e_4_k_cu_19223500_31374cuda3std6ranges3__45__cpo9iter_moveE,@object
	.size		_ZN39_INTERNAL_b0fad74e_4_k_cu_19223500_31374cuda3std6ranges3__45__cpo9iter_moveE,(_ZN39_INTERNAL_b0fad74e_4_k_cu_19223500_31374cuda3std3__45__cpo5beginE - _ZN39_INTERNAL_b0fad74e_4_k_cu_19223500_31374cuda3std6ranges3__45__cpo9iter_moveE)
_ZN39_INTERNAL_b0fad74e_4_k_cu_19223500_31374cuda3std6ranges3__45__cpo9iter_moveE:
	.zero		1
	.type		_ZN39_INTERNAL_b0fad74e_4_k_cu_19223500_31374cuda3std3__45__cpo5beginE,@object
	.size		_ZN39_INTERNAL_b0fad74e_4_k_cu_19223500_31374cuda3std3__45__cpo5beginE,(_ZN39_INTERNAL_b0fad74e_4_k_cu_19223500_31374cuda3std3__441_GLOBAL__N__b0fad74e_4_k_cu_19223500_31376ignoreE - _ZN39_INTERNAL_b0fad74e_4_k_cu_19223500_31374cuda3std3__45__cpo5beginE)
_ZN39_INTERNAL_b0fad74e_4_k_cu_19223500_31374cuda3std3__45__cpo5beginE:
	.zero		1
	.type		_ZN39_INTERNAL_b0fad74e_4_k_cu_19223500_31374cuda3std3__441_GLOBAL__N__b0fad74e_4_k_cu_19223500_31376ignoreE,@object
	.size		_ZN39_INTERNAL_b0fad74e_4_k_cu_19223500_31374cuda3std3__441_GLOBAL__N__b0fad74e_4_k_cu_19223500_31376ignoreE,(_ZN39_INTERNAL_b0fad74e_4_k_cu_19223500_31374cute7productE - _ZN39_INTERNAL_b0fad74e_4_k_cu_19223500_31374cuda3std3__441_GLOBAL__N__b0fad74e_4_k_cu_19223500_31376ignoreE)
_ZN39_INTERNAL_b0fad74e_4_k_cu_19223500_31374cuda3std3__441_GLOBAL__N__b0fad74e_4_k_cu_19223500_31376ignoreE:
	.zero		1
	.type		_ZN39_INTERNAL_b0fad74e_4_k_cu_19223500_31374cute7productE,@object
	.size		_ZN39_INTERNAL_b0fad74e_4_k_cu_19223500_31374cute7productE,(_ZN39_INTERNAL_b0fad74e_4_k_cu_19223500_31374cuda3std3__45__cpo3endE - _ZN39_INTERNAL_b0fad74e_4_k_cu_19223500_31374cute7productE)
_ZN39_INTERNAL_b0fad74e_4_k_cu_19223500_31374cute7productE:
	.zero		1
	.type		_ZN39_INTERNAL_b0fad74e_4_k_cu_19223500_31374cuda3std3__45__cpo3endE,@object
	.size		_ZN39_INTERNAL_b0fad74e_4_k_cu_19223500_31374cuda3std3__45__cpo3endE,(_ZN39_INTERNAL_b0fad74e_4_k_cu_19223500_31374cuda3std3__419piecewise_constructE - _ZN39_INTERNAL_b0fad74e_4_k_cu_19223500_31374cuda3std3__45__cpo3endE)
_ZN39_INTERNAL_b0fad74e_4_k_cu_19223500_31374cuda3std3__45__cpo3endE:
	.zero		1
	.type		_ZN39_INTERNAL_b0fad74e_4_k_cu_19223500_31374cuda3std3__419piecewise_constructE,@object
	.size		_ZN39_INTERNAL_b0fad74e_4_k_cu_19223500_31374cuda3std3__419piecewise_constructE,(_ZN39_INTERNAL_b0fad74e_4_k_cu_19223500_31374cuda3std3__45__cpo4cendE - _ZN39_INTERNAL_b0fad74e_4_k_cu_19223500_31374cuda3std3__419piecewise_constructE)
_ZN39_INTERNAL_b0fad74e_4_k_cu_19223500_31374cuda3std3__419piecewise_constructE:
	.zero		1
	.type		_ZN39_INTERNAL_b0fad74e_4_k_cu_19223500_31374cuda3std3__45__cpo4cendE,@object
	.size		_ZN39_INTERNAL_b0fad74e_4_k_cu_19223500_31374cuda3std3__45__cpo4cendE,(_ZN39_INTERNAL_b0fad74e_4_k_cu_19223500_31374cuda3std6ranges3__45__cpo4swapE - _ZN39_INTERNAL_b0fad74e_4_k_cu_19223500_31374cuda3std3__45__cpo4cendE)
_ZN39_INTERNAL_b0fad74e_4_k_cu_19223500_31374cuda3std3__45__cpo4cendE:
	.zero		1
	.type		_ZN39_INTERNAL_b0fad74e_4_k_cu_19223500_31374cuda3std6ranges3__45__cpo4swapE,@object
	.size		_ZN39_INTERNAL_b0fad74e_4_k_cu_19223500_31374cuda3std6ranges3__45__cpo4swapE,(.L_8 - _ZN39_INTERNAL_b0fad74e_4_k_cu_19223500_31374cuda3std6ranges3__45__cpo4swapE)
_ZN39_INTERNAL_b0fad74e_4_k_cu_19223500_31374cuda3std6ranges3__45__cpo4swapE:
	.zero		1
.L_8:


//--------------------- .nv.constant0._ZN7cutlass13device_kernelINS_4gemm6kernel13GemmUniversalIN4cute5tupleIJiiiiEEENS1_10collective13CollectiveMmaINS1_34MainloopSm90TmaGmmaWarpSpecializedILi5ENS5_IJNS4_1CILi1EEENSA_ILi2EEESB_EEENS1_35KernelTmaWarpSpecializedCooperativeEEENS5_IJNSA_ILi128EEENSA_ILi256EEENSA_ILi64EEEEEENS_10bfloat16_tENS5_IJlSB_lEEESK_SL_NS4_8TiledMMAINS4_8MMA_AtomIJNS4_4SM904GMMA28MMA_64x256x16_F32BF16BF16_SSILNSP_5MajorE0ELSR_0ELNSP_7ScaleInE1ELSS_1EEEEEENS4_6LayoutINS5_IJSC_SB_SB_EEENS5_IJSB_NSA_ILi0EEESX_EEEEENS5_IJNS4_10UnderscoreES10_S10_EEEEENS4_23SM90_TMA_LOAD_MULTICASTENS4_14ComposedLayoutINS4_7SwizzleILi3ELi4ELi3EEENS4_18smem_ptr_flag_bitsILi16EEENSV_INS5_IJNSA_ILi8EEESI_EEENS5_IJSI_SB_EEEEEEEvNS4_8identityENS4_13SM90_TMA_LOADES1D_vS1E_EENS_8epilogue10collective6detail29Sm90TmaWarpSpecializedAdapterINS1I_15DefaultEpilogueISK_SL_SL_NS1H_6thread17LinearCombinationISK_Li1EffLNS1M_9ScaleType4KindE0ELNS_15FloatRoundStyleE2ESK_EENS1_15EpilogueDefaultEEEEEvvEEEEvNT_6ParamsE --------------------------
	.section	.nv.constant0._ZN7cutlass13device_kernelINS_4gemm6kernel13GemmUniversalIN4cute5tupleIJiiiiEEENS1_10collective13CollectiveMmaINS1_34MainloopSm90TmaGmmaWarpSpecializedILi5ENS5_IJNS4_1CILi1EEENSA_ILi2EEESB_EEENS1_35KernelTmaWarpSpecializedCooperativeEEENS5_IJNSA_ILi128EEENSA_ILi256EEENSA_ILi64EEEEEENS_10bfloat16_tENS5_IJlSB_lEEESK_SL_NS4_8TiledMMAINS4_8MMA_AtomIJNS4_4SM904GMMA28MMA_64x256x16_F32BF16BF16_SSILNSP_5MajorE0ELSR_0ELNSP_7ScaleInE1ELSS_1EEEEEENS4_6LayoutINS5_IJSC_SB_SB_EEENS5_IJSB_NSA_ILi0EEESX_EEEEENS5_IJNS4_10UnderscoreES10_S10_EEEEENS4_23SM90_TMA_LOAD_MULTICASTENS4_14ComposedLayoutINS4_7SwizzleILi3ELi4ELi3EEENS4_18smem_ptr_flag_bitsILi16EEENSV_INS5_IJNSA_ILi8EEESI_EEENS5_IJSI_SB_EEEEEEEvNS4_8identityENS4_13SM90_TMA_LOADES1D_vS1E_EENS_8epilogue10collective6detail29Sm90TmaWarpSpecializedAdapterINS1I_15DefaultEpilogueISK_SL_SL_NS1H_6thread17LinearCombinationISK_Li1EffLNS1M_9ScaleType4KindE0ELNS_15FloatRoundStyleE2ESK_EENS1_15EpilogueDefaultEEEEEvvEEEEvNT_6ParamsE,"a",@progbits
	.sectionflags	@""
	.align	4
.nv.constant0._ZN7cutlass13device_kernelINS_4gemm6kernel13GemmUniversalIN4cute5tupleIJiiiiEEENS1_10collective13CollectiveMmaINS1_34MainloopSm90TmaGmmaWarpSpecializedILi5ENS5_IJNS4_1CILi1EEENSA_ILi2EEESB_EEENS1_35KernelTmaWarpSpecializedCooperativeEEENS5_IJNSA_ILi128EEENSA_ILi256EEENSA_ILi64EEEEEENS_10bfloat16_tENS5_IJlSB_lEEESK_SL_NS4_8TiledMMAINS4_8MMA_AtomIJNS4_4SM904GMMA28MMA_64x256x16_F32BF16BF16_SSILNSP_5MajorE0ELSR_0ELNSP_7ScaleInE1ELSS_1EEEEEENS4_6LayoutINS5_IJSC_SB_SB_EEENS5_IJSB_NSA_ILi0EEESX_EEEEENS5_IJNS4_10UnderscoreES10_S10_EEEEENS4_23SM90_TMA_LOAD_MULTICASTENS4_14ComposedLayoutINS4_7SwizzleILi3ELi4ELi3EEENS4_18smem_ptr_flag_bitsILi16EEENSV_INS5_IJNSA_ILi8EEESI_EEENS5_IJSI_SB_EEEEEEEvNS4_8identityENS4_13SM90_TMA_LOADES1D_vS1E_EENS_8epilogue10collective6detail29Sm90TmaWarpSpecializedAdapterINS1I_15DefaultEpilogueISK_SL_SL_NS1H_6thread17LinearCombinationISK_Li1EffLNS1M_9ScaleType4KindE0ELNS_15FloatRoundStyleE2ESK_EENS1_15EpilogueDefaultEEEEEvvEEEEvNT_6ParamsE:
	.zero		1664


//--------------------- SYMBOLS --------------------------

	.type		.nv.reservedSmem.offset0,@object
	.size		.nv.reservedSmem.offset0,0x4
	.type		__assertfail,@function
